	.target	sm_90a

	.elftype	@"ET_EXEC"


//--------------------- .note.nv.tkinfo           --------------------------
	.section	.note.nv.tkinfo,"",@"SHT_NOTE"
	.sectionflags	@"SHF_NOTE_NV_TKINFO"
	.tkinfo
        /*0018*/ 	.word	0x00000002
        /*0030*/ 	.string	""
        /*0030*/ 	.string	"ptxas"
        /*0030*/ 	.string	"Cuda compilation tools, release 13.0, V13.0.88"
        /*0030*/ 	.string	"Build cuda_13.0.r13.0/compiler.36424714_0"
        /*0030*/ 	.string	"-arch sm_90a -m 64 "



//--------------------- .note.nv.cuinfo           --------------------------
	.section	.note.nv.cuinfo,"",@"SHT_NOTE"
	.sectionflags	@"SHF_NOTE_NV_CUINFO"
        /*0018*/ 	.short	0x0002
        /*001a*/ 	.short	0x005a
        /*001c*/ 	.short	0x0082
	.zero		2


//--------------------- .nv.info                  --------------------------
	.section	.nv.info,"",@"SHT_CUDA_INFO"
	.align	4


	//----- nvinfo : EIATTR_REGCOUNT
	.align		4
        /*0000*/ 	.byte	0x04, 0x2f
        /*0002*/ 	.short	(.L_15 - .L_14)
	.align		4
.L_14:
        /*0004*/ 	.word	index@(_ZN7cutlass13device_kernelINS_4gemm6kernel13GemmUniversalIN4cute5tupleIJiiiiEEENS1_10collective13CollectiveMmaINS1_34MainloopSm90TmaGmmaWarpSpecializedILi6ENS5_IJNS4_1CILi2EEENSA_ILi1EEESC_EEENS1_35KernelTmaWarpSpecializedCooperativeEEENS5_IJNSA_ILi512EEENSA_ILi80EEENSA_ILi32EEEEEENS_6half_tENS5_IJlSC_lEEESK_SL_NS4_8TiledMMAINS4_8MMA_AtomIJNS4_4SM904GMMA25MMA_64x16x16_F32F16F16_SSILNSP_5MajorE0ELSR_0ELNSP_7ScaleInE1ELSS_1EEEEEENS4_6LayoutISD_NS5_IJSC_NSA_ILi0EEESW_EEEEENS5_IJNS4_10UnderscoreESZ_SZ_EEEEENS4_13SM90_TMA_LOADENS4_14ComposedLayoutINS4_7SwizzleILi2ELi4ELi3EEENS4_18smem_ptr_flag_bitsILi16EEENSV_INS5_IJNSA_ILi8EEESI_EEENS5_IJSI_SC_EEEEEEEvNS4_8identityENS4_23SM90_TMA_LOAD_MULTICASTES1C_vS1D_EENS_8epilogue10collective6detail29Sm90TmaWarpSpecializedAdapterINS1H_15DefaultEpilogueISK_SL_SL_NS1G_6thread17LinearCombinationISK_Li1EffLNS1L_9ScaleType4KindE0ELNS_15FloatRoundStyleE2ESK_EENS1_15EpilogueDefaultEEEEEvvEEEEvNT_6ParamsE)
        /*0008*/ 	.word	0x000000a8


	//----- nvinfo : EIATTR_FRAME_SIZE
	.align		4
.L_15:
        /*000c*/ 	.byte	0x04, 0x11
        /*000e*/ 	.short	(.L_17 - .L_16)
	.align		4
.L_16:
        /*0010*/ 	.word	index@(_ZN7cutlass13device_kernelINS_4gemm6kernel13GemmUniversalIN4cute5tupleIJiiiiEEENS1_10collective13CollectiveMmaINS1_34MainloopSm90TmaGmmaWarpSpecializedILi6ENS5_IJNS4_1CILi2EEENSA_ILi1EEESC_EEENS1_35KernelTmaWarpSpecializedCooperativeEEENS5_IJNSA_ILi512EEENSA_ILi80EEENSA_ILi32EEEEEENS_6half_tENS5_IJlSC_lEEESK_SL_NS4_8TiledMMAINS4_8MMA_AtomIJNS4_4SM904GMMA25MMA_64x16x16_F32F16F16_SSILNSP_5MajorE0ELSR_0ELNSP_7ScaleInE1ELSS_1EEEEEENS4_6LayoutISD_NS5_IJSC_NSA_ILi0EEESW_EEEEENS5_IJNS4_10UnderscoreESZ_SZ_EEEEENS4_13SM90_TMA_LOADENS4_14ComposedLayoutINS4_7SwizzleILi2ELi4ELi3EEENS4_18smem_ptr_flag_bitsILi16EEENSV_INS5_IJNSA_ILi8EEESI_EEENS5_IJSI_SC_EEEEEEEvNS4_8identityENS4_23SM90_TMA_LOAD_MULTICASTES1C_vS1D_EENS_8epilogue10collective6detail29Sm90TmaWarpSpecializedAdapterINS1H_15DefaultEpilogueISK_SL_SL_NS1G_6thread17LinearCombinationISK_Li1EffLNS1L_9ScaleType4KindE0ELNS_15FloatRoundStyleE2ESK_EENS1_15EpilogueDefaultEEEEEvvEEEEvNT_6ParamsE)
        /*0014*/ 	.word	0x00000008


	//----- nvinfo : EIATTR_MIN_STACK_SIZE
	.align		4
.L_17:
        /*0018*/ 	.byte	0x04, 0x12
        /*001a*/ 	.short	(.L_19 - .L_18)
	.align		4
.L_18:
        /*001c*/ 	.word	index@(_ZN7cutlass13device_kernelINS_4gemm6kernel13GemmUniversalIN4cute5tupleIJiiiiEEENS1_10collective13CollectiveMmaINS1_34MainloopSm90TmaGmmaWarpSpecializedILi6ENS5_IJNS4_1CILi2EEENSA_ILi1EEESC_EEENS1_35KernelTmaWarpSpecializedCooperativeEEENS5_IJNSA_ILi512EEENSA_ILi80EEENSA_ILi32EEEEEENS_6half_tENS5_IJlSC_lEEESK_SL_NS4_8TiledMMAINS4_8MMA_AtomIJNS4_4SM904GMMA25MMA_64x16x16_F32F16F16_SSILNSP_5MajorE0ELSR_0ELNSP_7ScaleInE1ELSS_1EEEEEENS4_6LayoutISD_NS5_IJSC_NSA_ILi0EEESW_EEEEENS5_IJNS4_10UnderscoreESZ_SZ_EEEEENS4_13SM90_TMA_LOADENS4_14ComposedLayoutINS4_7SwizzleILi2ELi4ELi3EEENS4_18smem_ptr_flag_bitsILi16EEENSV_INS5_IJNSA_ILi8EEESI_EEENS5_IJSI_SC_EEEEEEEvNS4_8identityENS4_23SM90_TMA_LOAD_MULTICASTES1C_vS1D_EENS_8epilogue10collective6detail29Sm90TmaWarpSpecializedAdapterINS1H_15DefaultEpilogueISK_SL_SL_NS1G_6thread17LinearCombinationISK_Li1EffLNS1L_9ScaleType4KindE0ELNS_15FloatRoundStyleE2ESK_EENS1_15EpilogueDefaultEEEEEvvEEEEvNT_6ParamsE)
        /*0020*/ 	.word	0x00000008
.L_19:


//--------------------- .nv.compat                --------------------------
	.section	.nv.compat,"",@"SHT_CUDA_COMPAT_INFO"
	.align	4
        /*0000*/ 	.byte	0x02, 0x09, 0x01, 0x00, 0x02, 0x02, 0x04, 0x00, 0x02, 0x05, 0x05, 0x00, 0x03, 0x07, 0x01, 0x01
        /*0010*/ 	.byte	0x02, 0x03, 0x01, 0x00, 0x02, 0x06, 0x01, 0x00, 0x04, 0x0b, 0x08, 0x00, 0x00, 0x00, 0x00, 0x00
        /*0020*/ 	.byte	0x00, 0x00, 0x00, 0x00


//--------------------- .nv.info._ZN7cutlass13device_kernelINS_4gemm6kernel13GemmUniversalIN4cute5tupleIJiiiiEEENS1_10collective13CollectiveMmaINS1_34MainloopSm90TmaGmmaWarpSpecializedILi6ENS5_IJNS4_1CILi2EEENSA_ILi1EEESC_EEENS1_35KernelTmaWarpSpecializedCooperativeEEENS5_IJNSA_ILi512EEENSA_ILi80EEENSA_ILi32EEEEEENS_6half_tENS5_IJlSC_lEEESK_SL_NS4_8TiledMMAINS4_8MMA_AtomIJNS4_4SM904GMMA25MMA_64x16x16_F32F16F16_SSILNSP_5MajorE0ELSR_0ELNSP_7ScaleInE1ELSS_1EEEEEENS4_6LayoutISD_NS5_IJSC_NSA_ILi0EEESW_EEEEENS5_IJNS4_10UnderscoreESZ_SZ_EEEEENS4_13SM90_TMA_LOADENS4_14ComposedLayoutINS4_7SwizzleILi2ELi4ELi3EEENS4_18smem_ptr_flag_bitsILi16EEENSV_INS5_IJNSA_ILi8EEESI_EEENS5_IJSI_SC_EEEEEEEvNS4_8identityENS4_23SM90_TMA_LOAD_MULTICASTES1C_vS1D_EENS_8epilogue10collective6detail29Sm90TmaWarpSpecializedAdapterINS1H_15DefaultEpilogueISK_SL_SL_NS1G_6thread17LinearCombinationISK_Li1EffLNS1L_9ScaleType4KindE0ELNS_15FloatRoundStyleE2ESK_EENS1_15EpilogueDefaultEEEEEvvEEEEvNT_6ParamsE --------------------------
	.section	.nv.info._ZN7cutlass13device_kernelINS_4gemm6kernel13GemmUniversalIN4cute5tupleIJiiiiEEENS1_10collective13CollectiveMmaINS1_34MainloopSm90TmaGmmaWarpSpecializedILi6ENS5_IJNS4_1CILi2EEENSA_ILi1EEESC_EEENS1_35KernelTmaWarpSpecializedCooperativeEEENS5_IJNSA_ILi512EEENSA_ILi80EEENSA_ILi32EEEEEENS_6half_tENS5_IJlSC_lEEESK_SL_NS4_8TiledMMAINS4_8MMA_AtomIJNS4_4SM904GMMA25MMA_64x16x16_F32F16F16_SSILNSP_5MajorE0ELSR_0ELNSP_7ScaleInE1ELSS_1EEEEEENS4_6LayoutISD_NS5_IJSC_NSA_ILi0EEESW_EEEEENS5_IJNS4_10UnderscoreESZ_SZ_EEEEENS4_13SM90_TMA_LOADENS4_14ComposedLayoutINS4_7SwizzleILi2ELi4ELi3EEENS4_18smem_ptr_flag_bitsILi16EEENSV_INS5_IJNSA_ILi8EEESI_EEENS5_IJSI_SC_EEEEEEEvNS4_8identityENS4_23SM90_TMA_LOAD_MULTICASTES1C_vS1D_EENS_8epilogue10collective6detail29Sm90TmaWarpSpecializedAdapterINS1H_15DefaultEpilogueISK_SL_SL_NS1G_6thread17LinearCombinationISK_Li1EffLNS1L_9ScaleType4KindE0ELNS_15FloatRoundStyleE2ESK_EENS1_15EpilogueDefaultEEEEEvvEEEEvNT_6ParamsE,"",@"SHT_CUDA_INFO"
	.sectionflags	@""
	.align	4


	//----- nvinfo : EIATTR_CUDA_API_VERSION
	.align		4
        /*0000*/ 	.byte	0x04, 0x37
        /*0002*/ 	.short	(.L_21 - .L_20)
.L_20:
        /*0004*/ 	.word	0x00000082


	//----- nvinfo : EIATTR_KPARAM_INFO
	.align		4
.L_21:
        /*0008*/ 	.byte	0x04, 0x17
        /*000a*/ 	.short	(.L_23 - .L_22)
.L_22:
        /*000c*/ 	.word	0x00000000
        /*0010*/ 	.short	0x0000
        /*0012*/ 	.short	0x0070
        /*0014*/ 	.byte	0x00, 0xf0, 0x01, 0x10


	//----- nvinfo : EIATTR_SPARSE_MMA_MASK
	.align		4
.L_23:
        /*0018*/ 	.byte	0x03, 0x50
        /*001a*/ 	.short	0x0000


	//----- nvinfo : EIATTR_MAXREG_COUNT
	.align		4
        /*001c*/ 	.byte	0x03, 0x1b
        /*001e*/ 	.short	0x00a8


	//----- nvinfo : EIATTR_NUM_BARRIERS
	.align		4
        /*0020*/ 	.byte	0x02, 0x4c
        /*0022*/ 	.byte	0x01
	.zero		1


	//----- nvinfo : EIATTR_EXTERNS
	.align		4
        /*0024*/ 	.byte	0x04, 0x0f
        /*0026*/ 	.short	(.L_25 - .L_24)


	//   ....[0]....
	.align		4
.L_24:
        /*0028*/ 	.word	index@(__assertfail)


	//----- nvinfo : EIATTR_ANNOTATIONS
	.align		4
.L_25:
        /*002c*/ 	.byte	0x04, 0x55
        /*002e*/ 	.short	(.L_27 - .L_26)


	//   ....[0]....
.L_26:
        /*0030*/ 	.word	0x00000001
        /*0034*/ 	.byte	0xf0, 0x09, 0x00, 0x00, 0x01, 0x00, 0x00, 0x00, 0xf0, 0x0e, 0x00, 0x00, 0x01, 0x00, 0x00, 0x00
        /*0044*/ 	.byte	0x60, 0x36, 0x00, 0x00, 0x01, 0x00, 0x00, 0x00, 0xb0, 0xdd, 0x00, 0x00


	//----- nvinfo : EIATTR_MERCURY_ISA_VERSION
	.align		4
.L_27:
        /*0050*/ 	.byte	0x03, 0x5f
        /*0052*/ 	.short	0x0101


	//----- nvinfo : EIATTR_INT_WARP_WIDE_INSTR_OFFSETS
	.align		4
        /*0054*/ 	.byte	0x04, 0x31
        /*0056*/ 	.short	(.L_29 - .L_28)


	//   ....[0]....
.L_28:
        /*0058*/ 	.word	0x000004c0


	//   ....[1]....
        /*005c*/ 	.word	0x000004e0


	//   ....[2]....
        /*0060*/ 	.word	0x000006a0


	//----- nvinfo : EIATTR_COOP_GROUP_MASK_REGIDS
	.align		4
.L_29:
        /*0064*/ 	.byte	0x04, 0x29
        /*0066*/ 	.short	(.L_31 - .L_30)


	//   ....[0]....
.L_30:
        /*0068*/ 	.word	0xffffffff


	//   ....[1]....
        /*006c*/ 	.word	0xffffffff


	//   ....[2]....
        /*0070*/ 	.word	0xffffffff


	//   ....[3]....
        /*0074*/ 	.word	0xffffffff


	//   ....[4]....
        /*0078*/ 	.word	0xffffffff


	//   ....[5]....
        /*007c*/ 	.word	0xffffffff


	//----- nvinfo : EIATTR_COOP_GROUP_INSTR_OFFSETS
	.align		4
.L_31:
        /*0080*/ 	.byte	0x04, 0x28
        /*0082*/ 	.short	(.L_33 - .L_32)


	//   ....[0]....
.L_32:
        /*0084*/ 	.word	0x00000070


	//   ....[1]....
        /*0088*/ 	.word	0x00000080


	//   ....[2]....
        /*008c*/ 	.word	0x00000140


	//   ....[3]....
        /*0090*/ 	.word	0x00000320


	//   ....[4]....
        /*0094*/ 	.word	0x00000840


	//   ....[5]....
        /*0098*/ 	.word	0x000012d0


	//----- nvinfo : EIATTR_REG_RECONFIG
	.align		4
.L_33:
        /*009c*/ 	.byte	0x01, 0x54
	.zero		2


	//----- nvinfo : EIATTR_SYSCALL_OFFSETS
	.align		4
        /*00a0*/ 	.byte	0x04, 0x46
        /*00a2*/ 	.short	(.L_35 - .L_34)


	//   ....[0]....
.L_34:
        /*00a4*/ 	.word	0x00001480


	//----- nvinfo : EIATTR_MBARRIER_INSTR_OFFSETS
	.align		4
.L_35:
        /*00a8*/ 	.byte	0x04, 0x39
        /*00aa*/ 	.short	(.L_37 - .L_36)


	//   ....[0]....
.L_36:
        /*00ac*/ 	.word	0x00000240
        /*00b0*/ 	.word	0x000000ff
        /*00b4*/ 	.word	0x00000000
        /*00b8*/ 	.short	0x0100
        /*00ba*/ 	.byte	0x08
	.zero		1


	//   ....[1]....
        /*00bc*/ 	.word	0x00000250
        /*00c0*/ 	.word	0x000000ff
        /*00c4*/ 	.word	0x00000030
        /*00c8*/ 	.short	0x0100
        /*00ca*/ 	.byte	0x08
	.zero		1


	//   ....[2]....
        /*00cc*/ 	.word	0x00000260
        /*00d0*/ 	.word	0x000000ff
        /*00d4*/ 	.word	0x00000008
        /*00d8*/ 	.short	0x0100
        /*00da*/ 	.byte	0x08
	.zero		1


	//   ....[3]....
        /*00dc*/ 	.word	0x00000270
        /*00e0*/ 	.word	0x000000ff
        /*00e4*/ 	.word	0x00000038
        /*00e8*/ 	.short	0x0100
        /*00ea*/ 	.byte	0x08
	.zero		1


	//   ....[4]....
        /*00ec*/ 	.word	0x00000280
        /*00f0*/ 	.word	0x000000ff
        /*00f4*/ 	.word	0x00000010
        /*00f8*/ 	.short	0x0100
        /*00fa*/ 	.byte	0x08
	.zero		1


	//   ....[5]....
        /*00fc*/ 	.word	0x00000290
        /*0100*/ 	.word	0x000000ff
        /*0104*/ 	.word	0x00000040
        /*0108*/ 	.short	0x0100
        /*010a*/ 	.byte	0x08
	.zero		1


	//   ....[6]....
        /*010c*/ 	.word	0x000002a0
        /*0110*/ 	.word	0x000000ff
        /*0114*/ 	.word	0x00000018
        /*0118*/ 	.short	0x0100
        /*011a*/ 	.byte	0x08
	.zero		1


	//   ....[7]....
        /*011c*/ 	.word	0x000002b0
        /*0120*/ 	.word	0x000000ff
        /*0124*/ 	.word	0x00000048
        /*0128*/ 	.short	0x0100
        /*012a*/ 	.byte	0x08
	.zero		1


	//   ....[8]....
        /*012c*/ 	.word	0x000002c0
        /*0130*/ 	.word	0x000000ff
        /*0134*/ 	.word	0x00000020
        /*0138*/ 	.short	0x0100
        /*013a*/ 	.byte	0x08
	.zero		1


	//   ....[9]....
        /*013c*/ 	.word	0x000002d0
        /*0140*/ 	.word	0x000000ff
        /*0144*/ 	.word	0x00000050
        /*0148*/ 	.short	0x0100
        /*014a*/ 	.byte	0x08
	.zero		1


	//   ....[10]....
        /*014c*/ 	.word	0x000002e0
        /*0150*/ 	.word	0x000000ff
        /*0154*/ 	.word	0x00000028
        /*0158*/ 	.short	0x0100
        /*015a*/ 	.byte	0x08
	.zero		1


	//   ....[11]....
        /*015c*/ 	.word	0x000002f0
        /*0160*/ 	.word	0x000000ff
        /*0164*/ 	.word	0x00000058
        /*0168*/ 	.short	0x0100
        /*016a*/ 	.byte	0x08
	.zero		1


	//   ....[12]....
        /*016c*/ 	.word	0x00000730
        /*0170*/ 	.word	0x000000ff
        /*0174*/ 	.word	0x00000070
        /*0178*/ 	.short	0x0100
        /*017a*/ 	.byte	0x06
	.zero		1


	//   ....[13]....
        /*017c*/ 	.word	0x000007d0
        /*0180*/ 	.word	0x000000ff
        /*0184*/ 	.word	0x00000078
        /*0188*/ 	.short	0x0100
        /*018a*/ 	.byte	0x06
	.zero		1


	//   ....[14]....
        /*018c*/ 	.word	0x00001500
        /*0190*/ 	.word	0x00000003
        /*0194*/ 	.word	0x00000000
        /*0198*/ 	.short	0x010a
        /*019a*/ 	.byte	0x3f
	.zero		1


	//   ....[15]....
        /*019c*/ 	.word	0x00001540
        /*01a0*/ 	.word	0x00000003
        /*01a4*/ 	.word	0x00000000
        /*01a8*/ 	.short	0x010a
        /*01aa*/ 	.byte	0x3f
	.zero		1


	//   ....[16]....
        /*01ac*/ 	.word	0x00002560
        /*01b0*/ 	.word	0x000000ff
        /*01b4*/ 	.word	0x00000000
        /*01b8*/ 	.short	0x010a
        /*01ba*/ 	.byte	0x04
	.zero		1


	//   ....[17]....
        /*01bc*/ 	.word	0x000025a0
        /*01c0*/ 	.word	0x000000ff
        /*01c4*/ 	.word	0x00000000
        /*01c8*/ 	.short	0x010a
        /*01ca*/ 	.byte	0x04
	.zero		1


	//   ....[18]....
        /*01cc*/ 	.word	0x00003460
        /*01d0*/ 	.word	0x00000005
        /*01d4*/ 	.word	0x00000000
        /*01d8*/ 	.short	0x0101
        /*01da*/ 	.byte	0x3f
	.zero		1


	//   ....[19]....
        /*01dc*/ 	.word	0x00003620
        /*01e0*/ 	.word	0x00000003
        /*01e4*/ 	.word	0x00000000
        /*01e8*/ 	.short	0x0101
        /*01ea*/ 	.byte	0x3f
	.zero		1


	//   ....[20]....
        /*01ec*/ 	.word	0x0000e6e0
        /*01f0*/ 	.word	0x0000000f
        /*01f4*/ 	.word	0x00000030
        /*01f8*/ 	.short	0x010a
        /*01fa*/ 	.byte	0x3f
	.zero		1


	//   ....[21]....
        /*01fc*/ 	.word	0x0000ea80
        /*0200*/ 	.word	0x00000004
        /*0204*/ 	.word	0x00000078
        /*0208*/ 	.short	0x0101
        /*020a*/ 	.byte	0x3f
	.zero		1


	//   ....[22]....
        /*020c*/ 	.word	0x0000f1e0
        /*0210*/ 	.word	0x00000007
        /*0214*/ 	.word	0x00000000
        /*0218*/ 	.short	0x010a
        /*021a*/ 	.byte	0x3f
	.zero		1


	//   ....[23]....
        /*021c*/ 	.word	0x0000f260
        /*0220*/ 	.word	0x00000009
        /*0224*/ 	.word	0x00000000
        /*0228*/ 	.short	0x010a
        /*022a*/ 	.byte	0x3f
	.zero		1


	//   ....[24]....
        /*022c*/ 	.word	0x0000f2f0
        /*0230*/ 	.word	0x00000006
        /*0234*/ 	.word	0x00000000
        /*0238*/ 	.short	0x010a
        /*023a*/ 	.byte	0x3f
	.zero		1


	//   ....[25]....
        /*023c*/ 	.word	0x0000f380
        /*0240*/ 	.word	0x00000009
        /*0244*/ 	.word	0x00000000
        /*0248*/ 	.short	0x010a
        /*024a*/ 	.byte	0x3f
	.zero		1


	//   ....[26]....
        /*024c*/ 	.word	0x0000f410
        /*0250*/ 	.word	0x00000006
        /*0254*/ 	.word	0x00000000
        /*0258*/ 	.short	0x010a
        /*025a*/ 	.byte	0x3f
	.zero		1


	//   ....[27]....
        /*025c*/ 	.word	0x0000f4a0
        /*0260*/ 	.word	0x00000003
        /*0264*/ 	.word	0x00000000
        /*0268*/ 	.short	0x010a
        /*026a*/ 	.byte	0x3f
	.zero		1


	//   ....[28]....
        /*026c*/ 	.word	0x0000f500
        /*0270*/ 	.word	0x00000003
        /*0274*/ 	.word	0x00000000
        /*0278*/ 	.short	0x010a
        /*027a*/ 	.byte	0x3f
	.zero		1


	//   ....[29]....
        /*027c*/ 	.word	0x0000f560
        /*0280*/ 	.word	0x00000006
        /*0284*/ 	.word	0x00000000
        /*0288*/ 	.short	0x010a
        /*028a*/ 	.byte	0x3f
	.zero		1


	//   ....[30]....
        /*028c*/ 	.word	0x0000f630
        /*0290*/ 	.word	0x0000000f
        /*0294*/ 	.word	0x00000030
        /*0298*/ 	.short	0x010a
        /*029a*/ 	.byte	0x3f
	.zero		1


	//   ....[31]....
        /*029c*/ 	.word	0x0000f700
        /*02a0*/ 	.word	0x00000007
        /*02a4*/ 	.word	0x00000000
        /*02a8*/ 	.short	0x010a
        /*02aa*/ 	.byte	0x3f
	.zero		1


	//   ....[32]....
        /*02ac*/ 	.word	0x0000f750
        /*02b0*/ 	.word	0x00000009
        /*02b4*/ 	.word	0x00000000
        /*02b8*/ 	.short	0x010a
        /*02ba*/ 	.byte	0x3f
	.zero		1


	//   ....[33]....
        /*02bc*/ 	.word	0x0000f7a0
        /*02c0*/ 	.word	0x00000006
        /*02c4*/ 	.word	0x00000000
        /*02c8*/ 	.short	0x010a
        /*02ca*/ 	.byte	0x3f
	.zero		1


	//   ....[34]....
        /*02cc*/ 	.word	0x0000f7f0
        /*02d0*/ 	.word	0x00000009
        /*02d4*/ 	.word	0x00000000
        /*02d8*/ 	.short	0x010a
        /*02da*/ 	.byte	0x3f
	.zero		1


	//   ....[35]....
        /*02dc*/ 	.word	0x0000f840
        /*02e0*/ 	.word	0x00000006
        /*02e4*/ 	.word	0x00000000
        /*02e8*/ 	.short	0x010a
        /*02ea*/ 	.byte	0x3f
	.zero		1


	//----- nvinfo : EIATTR_NUM_MBARRIERS
	.align		4
.L_37:
        /*02ec*/ 	.byte	0x03, 0x38
        /*02ee*/ 	.short	0x000e


	//----- nvinfo : EIATTR_EXIT_INSTR_OFFSETS
	.align		4
        /*02f0*/ 	.byte	0x04, 0x1c
        /*02f2*/ 	.short	(.L_39 - .L_38)


	//   ....[0]....
.L_38:
        /*02f4*/ 	.word	0x00000990


	//   ....[1]....
        /*02f8*/ 	.word	0x000011e0


	//   ....[2]....
        /*02fc*/ 	.word	0x0000dde0


	//   ....[3]....
        /*0300*/ 	.word	0x0000e370


	//   ....[4]....
        /*0304*/ 	.word	0x0000f4f0


	//----- nvinfo : EIATTR_MAX_THREADS
	.align		4
.L_39:
        /*0308*/ 	.byte	0x04, 0x05
        /*030a*/ 	.short	(.L_41 - .L_40)
.L_40:
        /*030c*/ 	.word	0x00000180
        /*0310*/ 	.word	0x00000001
        /*0314*/ 	.word	0x00000001


	//----- nvinfo : EIATTR_CRS_STACK_SIZE
	.align		4
.L_41:
        /*0318*/ 	.byte	0x04, 0x1e
        /*031a*/ 	.short	(.L_43 - .L_42)
.L_42:
        /*031c*/ 	.word	0x00000000


	//----- nvinfo : EIATTR_CBANK_PARAM_SIZE
	.align		4
.L_43:
        /*0320*/ 	.byte	0x03, 0x19
        /*0322*/ 	.short	0x0470


	//----- nvinfo : EIATTR_PARAM_CBANK
	.align		4
        /*0324*/ 	.byte	0x04, 0x0a
        /*0326*/ 	.short	(.L_45 - .L_44)
	.align		4
.L_44:
        /*0328*/ 	.word	index@(.nv.constant0._ZN7cutlass13device_kernelINS_4gemm6kernel13GemmUniversalIN4cute5tupleIJiiiiEEENS1_10collective13CollectiveMmaINS1_34MainloopSm90TmaGmmaWarpSpecializedILi6ENS5_IJNS4_1CILi2EEENSA_ILi1EEESC_EEENS1_35KernelTmaWarpSpecializedCooperativeEEENS5_IJNSA_ILi512EEENSA_ILi80EEENSA_ILi32EEEEEENS_6half_tENS5_IJlSC_lEEESK_SL_NS4_8TiledMMAINS4_8MMA_AtomIJNS4_4SM904GMMA25MMA_64x16x16_F32F16F16_SSILNSP_5MajorE0ELSR_0ELNSP_7ScaleInE1ELSS_1EEEEEENS4_6LayoutISD_NS5_IJSC_NSA_ILi0EEESW_EEEEENS5_IJNS4_10UnderscoreESZ_SZ_EEEEENS4_13SM90_TMA_LOADENS4_14ComposedLayoutINS4_7SwizzleILi2ELi4ELi3EEENS4_18smem_ptr_flag_bitsILi16EEENSV_INS5_IJNSA_ILi8EEESI_EEENS5_IJSI_SC_EEEEEEEvNS4_8identityENS4_23SM90_TMA_LOAD_MULTICASTES1C_vS1D_EENS_8epilogue10collective6detail29Sm90TmaWarpSpecializedAdapterINS1H_15DefaultEpilogueISK_SL_SL_NS1G_6thread17LinearCombinationISK_Li1EffLNS1L_9ScaleType4KindE0ELNS_15FloatRoundStyleE2ESK_EENS1_15EpilogueDefaultEEEEEvvEEEEvNT_6ParamsE)
        /*032c*/ 	.short	0x0210
        /*032e*/ 	.short	0x0470


	//----- nvinfo : EIATTR_SW_WAR
	.align		4
.L_45:
        /*0330*/ 	.byte	0x04, 0x36
        /*0332*/ 	.short	(.L_47 - .L_46)
.L_46:
        /*0334*/ 	.word	0x00000008
.L_47:


//--------------------- .nv.callgraph             --------------------------
	.section	.nv.callgraph,"",@"SHT_CUDA_CALLGRAPH"
	.align	4
	.sectionentsize	8
	.align		4
        /*0000*/ 	.word	0x00000000
	.align		4
        /*0004*/ 	.word	0xffffffff
	.align		4
        /*0008*/ 	.word	index@(_ZN7cutlass13device_kernelINS_4gemm6kernel13GemmUniversalIN4cute5tupleIJiiiiEEENS1_10collective13CollectiveMmaINS1_34MainloopSm90TmaGmmaWarpSpecializedILi6ENS5_IJNS4_1CILi2EEENSA_ILi1EEESC_EEENS1_35KernelTmaWarpSpecializedCooperativeEEENS5_IJNSA_ILi512EEENSA_ILi80EEENSA_ILi32EEEEEENS_6half_tENS5_IJlSC_lEEESK_SL_NS4_8TiledMMAINS4_8MMA_AtomIJNS4_4SM904GMMA25MMA_64x16x16_F32F16F16_SSILNSP_5MajorE0ELSR_0ELNSP_7ScaleInE1ELSS_1EEEEEENS4_6LayoutISD_NS5_IJSC_NSA_ILi0EEESW_EEEEENS5_IJNS4_10UnderscoreESZ_SZ_EEEEENS4_13SM90_TMA_LOADENS4_14ComposedLayoutINS4_7SwizzleILi2ELi4ELi3EEENS4_18smem_ptr_flag_bitsILi16EEENSV_INS5_IJNSA_ILi8EEESI_EEENS5_IJSI_SC_EEEEEEEvNS4_8identityENS4_23SM90_TMA_LOAD_MULTICASTES1C_vS1D_EENS_8epilogue10collective6detail29Sm90TmaWarpSpecializedAdapterINS1H_15DefaultEpilogueISK_SL_SL_NS1G_6thread17LinearCombinationISK_Li1EffLNS1L_9ScaleType4KindE0ELNS_15FloatRoundStyleE2ESK_EENS1_15EpilogueDefaultEEEEEvvEEEEvNT_6ParamsE)
	.align		4
        /*000c*/ 	.word	index@(__assertfail)
	.align		4
        /*0010*/ 	.word	0x00000000
	.align		4
        /*0014*/ 	.word	0xfffffffe
	.align		4
        /*0018*/ 	.word	0x00000000
	.align		4
        /*001c*/ 	.word	0xfffffffd
	.align		4
        /*0020*/ 	.word	0x00000000
	.align		4
        /*0024*/ 	.word	0xfffffffc


//--------------------- .nv.constant4             --------------------------
	.section	.nv.constant4,"a",@progbits
	.align	8
	.align		8
.nv.constant4:
        /*0000*/ 	.dword	__assertfail
	.align		8
        /*0008*/ 	.dword	__unnamed_1
	.align		8
        /*0010*/ 	.dword	_ZN40_INTERNAL_61c4572b_4_k_cu_d508a869_101824cuda3std3__45__cpo5beginE
	.align		8
        /*0018*/ 	.dword	_ZN40_INTERNAL_61c4572b_4_k_cu_d508a869_101824cuda3std3__45__cpo3endE
	.align		8
        /*0020*/ 	.dword	_ZN40_INTERNAL_61c4572b_4_k_cu_d508a869_101824cuda3std3__45__cpo6cbeginE
	.align		8
        /*0028*/ 	.dword	_ZN40_INTERNAL_61c4572b_4_k_cu_d508a869_101824cuda3std3__45__cpo4cendE
	.align		8
        /*0030*/ 	.dword	_ZN40_INTERNAL_61c4572b_4_k_cu_d508a869_101824cuda3std3__442_GLOBAL__N__61c4572b_4_k_cu_d508a869_101826ignoreE
	.align		8
        /*0038*/ 	.dword	_ZN40_INTERNAL_61c4572b_4_k_cu_d508a869_101824cuda3std3__419piecewise_constructE
	.align		8
        /*0040*/ 	.dword	_ZN40_INTERNAL_61c4572b_4_k_cu_d508a869_101824cuda3std3__48in_placeE
	.align		8
        /*0048*/ 	.dword	_ZN40_INTERNAL_61c4572b_4_k_cu_d508a869_101824cuda3std6ranges3__45__cpo4swapE
	.align		8
        /*0050*/ 	.dword	_ZN40_INTERNAL_61c4572b_4_k_cu_d508a869_101824cuda3std6ranges3__45__cpo9iter_moveE
	.align		8
        /*0058*/ 	.dword	_ZN40_INTERNAL_61c4572b_4_k_cu_d508a869_101824cute7productE
	.align		8
        /*0060*/ 	.dword	_ZN40_INTERNAL_61c4572b_4_k_cu_d508a869_101824cute1_E
	.align		8
        /*0068*/ 	.dword	$str$22
	.align		8
        /*0070*/ 	.dword	$str$23


//--------------------- .text._ZN7cutlass13device_kernelINS_4gemm6kernel13GemmUniversalIN4cute5tupleIJiiiiEEENS1_10collective13CollectiveMmaINS1_34MainloopSm90TmaGmmaWarpSpecializedILi6ENS5_IJNS4_1CILi2EEENSA_ILi1EEESC_EEENS1_35KernelTmaWarpSpecializedCooperativeEEENS5_IJNSA_ILi512EEENSA_ILi80EEENSA_ILi32EEEEEENS_6half_tENS5_IJlSC_lEEESK_SL_NS4_8TiledMMAINS4_8MMA_AtomIJNS4_4SM904GMMA25MMA_64x16x16_F32F16F16_SSILNSP_5MajorE0ELSR_0ELNSP_7ScaleInE1ELSS_1EEEEEENS4_6LayoutISD_NS5_IJSC_NSA_ILi0EEESW_EEEEENS5_IJNS4_10UnderscoreESZ_SZ_EEEEENS4_13SM90_TMA_LOADENS4_14ComposedLayoutINS4_7SwizzleILi2ELi4ELi3EEENS4_18smem_ptr_flag_bitsILi16EEENSV_INS5_IJNSA_ILi8EEESI_EEENS5_IJSI_SC_EEEEEEEvNS4_8identityENS4_23SM90_TMA_LOAD_MULTICASTES1C_vS1D_EENS_8epilogue10collective6detail29Sm90TmaWarpSpecializedAdapterINS1H_15DefaultEpilogueISK_SL_SL_NS1G_6thread17LinearCombinationISK_Li1EffLNS1L_9ScaleType4KindE0ELNS_15FloatRoundStyleE2ESK_EENS1_15EpilogueDefaultEEEEEvvEEEEvNT_6ParamsE --------------------------
	.section	.text._ZN7cutlass13device_kernelINS_4gemm6kernel13GemmUniversalIN4cute5tupleIJiiiiEEENS1_10collective13CollectiveMmaINS1_34MainloopSm90TmaGmmaWarpSpecializedILi6ENS5_IJNS4_1CILi2EEENSA_ILi1EEESC_EEENS1_35KernelTmaWarpSpecializedCooperativeEEENS5_IJNSA_ILi512EEENSA_ILi80EEENSA_ILi32EEEEEENS_6half_tENS5_IJlSC_lEEESK_SL_NS4_8TiledMMAINS4_8MMA_AtomIJNS4_4SM904GMMA25MMA_64x16x16_F32F16F16_SSILNSP_5MajorE0ELSR_0ELNSP_7ScaleInE1ELSS_1EEEEEENS4_6LayoutISD_NS5_IJSC_NSA_ILi0EEESW_EEEEENS5_IJNS4_10UnderscoreESZ_SZ_EEEEENS4_13SM90_TMA_LOADENS4_14ComposedLayoutINS4_7SwizzleILi2ELi4ELi3EEENS4_18smem_ptr_flag_bitsILi16EEENSV_INS5_IJNSA_ILi8EEESI_EEENS5_IJSI_SC_EEEEEEEvNS4_8identityENS4_23SM90_TMA_LOAD_MULTICASTES1C_vS1D_EENS_8epilogue10collective6detail29Sm90TmaWarpSpecializedAdapterINS1H_15DefaultEpilogueISK_SL_SL_NS1G_6thread17LinearCombinationISK_Li1EffLNS1L_9ScaleType4KindE0ELNS_15FloatRoundStyleE2ESK_EENS1_15EpilogueDefaultEEEEEvvEEEEvNT_6ParamsE,"ax",@progbits
	.align	128
.text._ZN7cutlass13device_kernelINS_4gemm6kernel13GemmUniversalIN4cute5tupleIJiiiiEEENS1_10collective13CollectiveMmaINS1_34MainloopSm90TmaGmmaWarpSpecializedILi6ENS5_IJNS4_1CILi2EEENSA_ILi1EEESC_EEENS1_35KernelTmaWarpSpecializedCooperativeEEENS5_IJNSA_ILi512EEENSA_ILi80EEENSA_ILi32EEEEEENS_6half_tENS5_IJlSC_lEEESK_SL_NS4_8TiledMMAINS4_8MMA_AtomIJNS4_4SM904GMMA25MMA_64x16x16_F32F16F16_SSILNSP_5MajorE0ELSR_0ELNSP_7ScaleInE1ELSS_1EEEEEENS4_6LayoutISD_NS5_IJSC_NSA_ILi0EEESW_EEEEENS5_IJNS4_10UnderscoreESZ_SZ_EEEEENS4_13SM90_TMA_LOADENS4_14ComposedLayoutINS4_7SwizzleILi2ELi4ELi3EEENS4_18smem_ptr_flag_bitsILi16EEENSV_INS5_IJNSA_ILi8EEESI_EEENS5_IJSI_SC_EEEEEEEvNS4_8identityENS4_23SM90_TMA_LOAD_MULTICASTES1C_vS1D_EENS_8epilogue10collective6detail29Sm90TmaWarpSpecializedAdapterINS1H_15DefaultEpilogueISK_SL_SL_NS1G_6thread17LinearCombinationISK_Li1EffLNS1L_9ScaleType4KindE0ELNS_15FloatRoundStyleE2ESK_EENS1_15EpilogueDefaultEEEEEvvEEEEvNT_6ParamsE:
        .type           _ZN7cutlass13device_kernelINS_4gemm6kernel13GemmUniversalIN4cute5tupleIJiiiiEEENS1_10collective13CollectiveMmaINS1_34MainloopSm90TmaGmmaWarpSpecializedILi6ENS5_IJNS4_1CILi2EEENSA_ILi1EEESC_EEENS1_35KernelTmaWarpSpecializedCooperativeEEENS5_IJNSA_ILi512EEENSA_ILi80EEENSA_ILi32EEEEEENS_6half_tENS5_IJlSC_lEEESK_SL_NS4_8TiledMMAINS4_8MMA_AtomIJNS4_4SM904GMMA25MMA_64x16x16_F32F16F16_SSILNSP_5MajorE0ELSR_0ELNSP_7ScaleInE1ELSS_1EEEEEENS4_6LayoutISD_NS5_IJSC_NSA_ILi0EEESW_EEEEENS5_IJNS4_10UnderscoreESZ_SZ_EEEEENS4_13SM90_TMA_LOADENS4_14ComposedLayoutINS4_7SwizzleILi2ELi4ELi3EEENS4_18smem_ptr_flag_bitsILi16EEENSV_INS5_IJNSA_ILi8EEESI_EEENS5_IJSI_SC_EEEEEEEvNS4_8identityENS4_23SM90_TMA_LOAD_MULTICASTES1C_vS1D_EENS_8epilogue10collective6detail29Sm90TmaWarpSpecializedAdapterINS1H_15DefaultEpilogueISK_SL_SL_NS1G_6thread17LinearCombinationISK_Li1EffLNS1L_9ScaleType4KindE0ELNS_15FloatRoundStyleE2ESK_EENS1_15EpilogueDefaultEEEEEvvEEEEvNT_6ParamsE,@function
        .size           _ZN7cutlass13device_kernelINS_4gemm6kernel13GemmUniversalIN4cute5tupleIJiiiiEEENS1_10collective13CollectiveMmaINS1_34MainloopSm90TmaGmmaWarpSpecializedILi6ENS5_IJNS4_1CILi2EEENSA_ILi1EEESC_EEENS1_35KernelTmaWarpSpecializedCooperativeEEENS5_IJNSA_ILi512EEENSA_ILi80EEENSA_ILi32EEEEEENS_6half_tENS5_IJlSC_lEEESK_SL_NS4_8TiledMMAINS4_8MMA_AtomIJNS4_4SM904GMMA25MMA_64x16x16_F32F16F16_SSILNSP_5MajorE0ELSR_0ELNSP_7ScaleInE1ELSS_1EEEEEENS4_6LayoutISD_NS5_IJSC_NSA_ILi0EEESW_EEEEENS5_IJNS4_10UnderscoreESZ_SZ_EEEEENS4_13SM90_TMA_LOADENS4_14ComposedLayoutINS4_7SwizzleILi2ELi4ELi3EEENS4_18smem_ptr_flag_bitsILi16EEENSV_INS5_IJNSA_ILi8EEESI_EEENS5_IJSI_SC_EEEEEEEvNS4_8identityENS4_23SM90_TMA_LOAD_MULTICASTES1C_vS1D_EENS_8epilogue10collective6detail29Sm90TmaWarpSpecializedAdapterINS1H_15DefaultEpilogueISK_SL_SL_NS1G_6thread17LinearCombinationISK_Li1EffLNS1L_9ScaleType4KindE0ELNS_15FloatRoundStyleE2ESK_EENS1_15EpilogueDefaultEEEEEvvEEEEvNT_6ParamsE,(.L_x_381 - _ZN7cutlass13device_kernelINS_4gemm6kernel13GemmUniversalIN4cute5tupleIJiiiiEEENS1_10collective13CollectiveMmaINS1_34MainloopSm90TmaGmmaWarpSpecializedILi6ENS5_IJNS4_1CILi2EEENSA_ILi1EEESC_EEENS1_35KernelTmaWarpSpecializedCooperativeEEENS5_IJNSA_ILi512EEENSA_ILi80EEENSA_ILi32EEEEEENS_6half_tENS5_IJlSC_lEEESK_SL_NS4_8TiledMMAINS4_8MMA_AtomIJNS4_4SM904GMMA25MMA_64x16x16_F32F16F16_SSILNSP_5MajorE0ELSR_0ELNSP_7ScaleInE1ELSS_1EEEEEENS4_6LayoutISD_NS5_IJSC_NSA_ILi0EEESW_EEEEENS5_IJNS4_10UnderscoreESZ_SZ_EEEEENS4_13SM90_TMA_LOADENS4_14ComposedLayoutINS4_7SwizzleILi2ELi4ELi3EEENS4_18smem_ptr_flag_bitsILi16EEENSV_INS5_IJNSA_ILi8EEESI_EEENS5_IJSI_SC_EEEEEEEvNS4_8identityENS4_23SM90_TMA_LOAD_MULTICASTES1C_vS1D_EENS_8epilogue10collective6detail29Sm90TmaWarpSpecializedAdapterINS1H_15DefaultEpilogueISK_SL_SL_NS1G_6thread17LinearCombinationISK_Li1EffLNS1L_9ScaleType4KindE0ELNS_15FloatRoundStyleE2ESK_EENS1_15EpilogueDefaultEEEEEvvEEEEvNT_6ParamsE)
        .other          _ZN7cutlass13device_kernelINS_4gemm6kernel13GemmUniversalIN4cute5tupleIJiiiiEEENS1_10collective13CollectiveMmaINS1_34MainloopSm90TmaGmmaWarpSpecializedILi6ENS5_IJNS4_1CILi2EEENSA_ILi1EEESC_EEENS1_35KernelTmaWarpSpecializedCooperativeEEENS5_IJNSA_ILi512EEENSA_ILi80EEENSA_ILi32EEEEEENS_6half_tENS5_IJlSC_lEEESK_SL_NS4_8TiledMMAINS4_8MMA_AtomIJNS4_4SM904GMMA25MMA_64x16x16_F32F16F16_SSILNSP_5MajorE0ELSR_0ELNSP_7ScaleInE1ELSS_1EEEEEENS4_6LayoutISD_NS5_IJSC_NSA_ILi0EEESW_EEEEENS5_IJNS4_10UnderscoreESZ_SZ_EEEEENS4_13SM90_TMA_LOADENS4_14ComposedLayoutINS4_7SwizzleILi2ELi4ELi3EEENS4_18smem_ptr_flag_bitsILi16EEENSV_INS5_IJNSA_ILi8EEESI_EEENS5_IJSI_SC_EEEEEEEvNS4_8identityENS4_23SM90_TMA_LOAD_MULTICASTES1C_vS1D_EENS_8epilogue10collective6detail29Sm90TmaWarpSpecializedAdapterINS1H_15DefaultEpilogueISK_SL_SL_NS1G_6thread17LinearCombinationISK_Li1EffLNS1L_9ScaleType4KindE0ELNS_15FloatRoundStyleE2ESK_EENS1_15EpilogueDefaultEEEEEvvEEEEvNT_6ParamsE,@"STO_CUDA_ENTRY STV_DEFAULT"
_ZN7cutlass13device_kernelINS_4gemm6kernel13GemmUniversalIN4cute5tupleIJiiiiEEENS1_10collective13CollectiveMmaINS1_34MainloopSm90TmaGmmaWarpSpecializedILi6ENS5_IJNS4_1CILi2EEENSA_ILi1EEESC_EEENS1_35KernelTmaWarpSpecializedCooperativeEEENS5_IJNSA_ILi512EEENSA_ILi80EEENSA_ILi32EEEEEENS_6half_tENS5_IJlSC_lEEESK_SL_NS4_8TiledMMAINS4_8MMA_AtomIJNS4_4SM904GMMA25MMA_64x16x16_F32F16F16_SSILNSP_5MajorE0ELSR_0ELNSP_7ScaleInE1ELSS_1EEEEEENS4_6LayoutISD_NS5_IJSC_NSA_ILi0EEESW_EEEEENS5_IJNS4_10UnderscoreESZ_SZ_EEEEENS4_13SM90_TMA_LOADENS4_14ComposedLayoutINS4_7SwizzleILi2ELi4ELi3EEENS4_18smem_ptr_flag_bitsILi16EEENSV_INS5_IJNSA_ILi8EEESI_EEENS5_IJSI_SC_EEEEEEEvNS4_8identityENS4_23SM90_TMA_LOAD_MULTICASTES1C_vS1D_EENS_8epilogue10collective6detail29Sm90TmaWarpSpecializedAdapterINS1H_15DefaultEpilogueISK_SL_SL_NS1G_6thread17LinearCombinationISK_Li1EffLNS1L_9ScaleType4KindE0ELNS_15FloatRoundStyleE2ESK_EENS1_15EpilogueDefaultEEEEEvvEEEEvNT_6ParamsE:
[----:B------:R-:W0:Y:S02]  /*0000*/  LDC R1, c[0x0][0x28] ;  /* 0x00000a00ff017b82 */ /* 0x000e240000000800 */
[----:B0-----:R-:W-:Y:S01]  /*0010*/  VIADD R1, R1, 0xfffffff8 ;  /* 0xfffffff801017836 */ /* 0x001fe20000000000 */
[----:B------:R-:W0:Y:S01]  /*0020*/  S2R R6, SR_TID.X ;  /* 0x0000000000067919 */ /* 0x000e220000002100 */
[----:B------:R-:W-:Y:S01]  /*0030*/  ELECT P0, URZ, PT ;  /* 0x00000000003f782f */ /* 0x000fe20003800000 */
[----:B------:R-:W-:Y:S01]  /*0040*/  BSSY B0, `(.L_x_0) ;  /* 0x000000f000007945 */ /* 0x000fe20003800000 */
[--C-:B0-----:R-:W-:Y:S02]  /*0050*/  SHF.R.U32.HI R0, RZ, 0x5, R6.reuse ;  /* 0x00000005ff007819 */ /* 0x101fe40000011606 */
[----:B------:R-:W-:-:S03]  /*0060*/  SHF.R.U32.HI R3, RZ, 0x7, R6 ;  /* 0x00000007ff037819 */ /* 0x000fc60000011606 */
[----:B------:R-:W0:Y:S04]  /*0070*/  SHFL.IDX PT, R2, R0, RZ, 0x1f ;  /* 0x00001fff00027589 */ /* 0x000e2800000e0000 */
[----:B------:R1:W2:Y:S01]  /*0080*/  SHFL.IDX PT, R5, R3, RZ, 0x1f ;  /* 0x00001fff03057589 */ /* 0x0002a200000e0000 */
[----:B0-----:R-:W-:-:S13]  /*0090*/  ISETP.NE.OR P0, PT, R2, RZ, !P0 ;  /* 0x000000ff0200720c */ /* 0x001fda0004705670 */
[----:B-12---:R-:W-:Y:S05]  /*00a0*/  @P0 BRA `(.L_x_1) ;  /* 0x0000000000200947 */ /* 0x006fea0003800000 */
[----:B------:R-:W-:Y:S02]  /*00b0*/  ULDC.64 UR4, c[0x0][0x198] ;  /* 0x0000660000047ab9 */ /* 0x000fe40000000a00 */
[----:B------:R-:W-:Y:S02]  /*00c0*/  UIADD3 UR6, UP0, UR4, 0xf0, URZ ;  /* 0x000000f004067890 */ /* 0x000fe4000ff1e03f */
[----:B------:R-:W-:Y:S02]  /*00d0*/  UIADD3 UR4, UP1, UR4, 0x1f0, URZ ;  /* 0x000001f004047890 */ /* 0x000fe4000ff3e03f */
[----:B------:R-:W-:Y:S02]  /*00e0*/  UIADD3.X UR7, URZ, UR5, URZ, UP0, !UPT ;  /* 0x000000053f077290 */ /* 0x000fe400087fe43f */
[----:B------:R-:W-:-:S07]  /*00f0*/  UIADD3.X UR5, URZ, UR5, URZ, UP1, !UPT ;  /* 0x000000053f057290 */ /* 0x000fce0008ffe43f */
[----:B------:R0:W-:Y:S02]  /*0100*/  UTMACCTL.PF [UR6] ;  /* 0x00000000060079b9 */ /* 0x0001e40008040000 */
[----:B------:R0:W-:Y:S02]  /*0110*/  UTMACCTL.PF [UR4] ;  /* 0x00000000040079b9 */ /* 0x0001e40008040000 */
[----:B0-----:R-:W-:Y:S01]  /*0120*/  NOP ;  /* 0x0000000000007918 */ /* 0x001fe20000000000 */
.L_x_1:
[----:B------:R-:W-:Y:S05]  /*0130*/  BSYNC B0 ;  /* 0x0000000000007941 */ /* 0x000fea0003800000 */
.L_x_0:
[----:B------:R-:W0:Y:S02]  /*0140*/  SHFL.IDX PT, R3, R0, RZ, 0x1f ;  /* 0x00001fff00037589 */ /* 0x000e2400000e0000 */
[----:B0-----:R-:W-:-:S13]  /*0150*/  ISETP.NE.AND P0, PT, R3, RZ, PT ;  /* 0x000000ff0300720c */ /* 0x001fda0003f05270 */
[----:B------:R-:W-:Y:S05]  /*0160*/  @P0 BRA `(.L_x_2) ;  /* 0x0000000000680947 */ /* 0x000fea0003800000 */
[----:B------:R-:W0:Y:S01]  /*0170*/  S2UR UR8, SR_CgaCtaId ;  /* 0x00000000000879c3 */ /* 0x000e220000008800 */
[----:B------:R-:W-:Y:S01]  /*0180*/  UMOV UR4, 0x400 ;  /* 0x0000040000047882 */ /* 0x000fe20000000000 */
[----:B------:R-:W-:Y:S01]  /*0190*/  UMOV UR5, 0x1 ;  /* 0x0000000100057882 */ /* 0x000fe20000000000 */
[----:B------:R-:W-:Y:S01]  /*01a0*/  UMOV UR6, 0x4 ;  /* 0x0000000400067882 */ /* 0x000fe20000000000 */
[----:B------:R-:W-:Y:S01]  /*01b0*/  ELECT P0, URZ, PT ;  /* 0x00000000003f782f */ /* 0x000fe20003800000 */
[----:B------:R-:W-:-:S04]  /*01c0*/  UIADD3 UR6, -UR6, 0x100000, URZ ;  /* 0x0010000006067890 */ /* 0x000fc8000fffe13f */
[----:B------:R-:W-:Y:S02]  /*01d0*/  USHF.L.U32 UR7, UR6, 0xb, URZ ;  /* 0x0000000b06077899 */ /* 0x000fe4000800063f */
[----:B------:R-:W-:Y:S02]  /*01e0*/  USHF.L.U32 UR6, UR6, 0x1, URZ ;  /* 0x0000000106067899 */ /* 0x000fe4000800063f */
[----:B0-----:R-:W-:Y:S02]  /*01f0*/  ULEA UR8, UR8, UR4, 0x18 ;  /* 0x0000000408087291 */ /* 0x001fe4000f8ec03f */
[----:B------:R-:W-:-:S04]  /*0200*/  UIADD3 UR4, -UR5, 0x100000, URZ ;  /* 0x0010000005047890 */ /* 0x000fc8000fffe13f */
[----:B------:R-:W-:Y:S02]  /*0210*/  USHF.L.U32 UR5, UR4, 0xb, URZ ;  /* 0x0000000b04057899 */ /* 0x000fe4000800063f */
[----:B------:R-:W-:Y:S01]  /*0220*/  USHF.L.U32 UR4, UR4, 0x1, URZ ;  /* 0x0000000104047899 */ /* 0x000fe2000800063f */
[----:B------:R-:W0:Y:S11]  /*0230*/  FENCE.VIEW.ASYNC.S ;  /* 0x00000000000073c6 */ /* 0x000e360000000000 */
[----:B0-----:R0:W1:Y:S01]  /*0240*/  SYNCS.EXCH.64 URZ, [UR8], UR4 ;  /* 0x00000004083f75b2 */ /* 0x0010620008000100 */
[----:B------:R0:W2:Y:S01]  /*0250*/  SYNCS.EXCH.64 URZ, [UR8+0x30], UR6 ;  /* 0x00003006083f75b2 */ /* 0x0000a20008000100 */
[----:B------:R0:W3:Y:S01]  /*0260*/  SYNCS.EXCH.64 URZ, [UR8+0x8], UR4 ;  /* 0x00000804083f75b2 */ /* 0x0000e20008000100 */
[----:B------:R0:W4:Y:S01]  /*0270*/  SYNCS.EXCH.64 URZ, [UR8+0x38], UR6 ;  /* 0x00003806083f75b2 */ /* 0x0001220008000100 */
[----:B------:R0:W0:Y:S01]  /*0280*/  SYNCS.EXCH.64 URZ, [UR8+0x10], UR4 ;  /* 0x00001004083f75b2 */ /* 0x0000220008000100 */
[----:B------:R0:W0:Y:S01]  /*0290*/  SYNCS.EXCH.64 URZ, [UR8+0x40], UR6 ;  /* 0x00004006083f75b2 */ /* 0x0000220008000100 */
[----:B------:R0:W0:Y:S01]  /*02a0*/  SYNCS.EXCH.64 URZ, [UR8+0x18], UR4 ;  /* 0x00001804083f75b2 */ /* 0x0000220008000100 */
[----:B------:R0:W0:Y:S01]  /*02b0*/  SYNCS.EXCH.64 URZ, [UR8+0x48], UR6 ;  /* 0x00004806083f75b2 */ /* 0x0000220008000100 */
[----:B------:R0:W0:Y:S01]  /*02c0*/  SYNCS.EXCH.64 URZ, [UR8+0x20], UR4 ;  /* 0x00002004083f75b2 */ /* 0x0000220008000100 */
[----:B------:R0:W0:Y:S01]  /*02d0*/  SYNCS.EXCH.64 URZ, [UR8+0x50], UR6 ;  /* 0x00005006083f75b2 */ /* 0x0000220008000100 */
[----:B------:R0:W0:Y:S01]  /*02e0*/  SYNCS.EXCH.64 URZ, [UR8+0x28], UR4 ;  /* 0x00002804083f75b2 */ /* 0x0000220008000100 */
[----:B------:R0:W0:Y:S01]  /*02f0*/  SYNCS.EXCH.64 URZ, [UR8+0x58], UR6 ;  /* 0x00005806083f75b2 */ /* 0x0000220008000100 */
[----:B------:R-:W-:Y:S01]  /*0300*/  NOP ;  /* 0x0000000000007918 */ /* 0x000fe20000000000 */
.L_x_2:
[----:B------:R-:W-:Y:S01]  /*0310*/  SHF.R.S32.HI R4, RZ, 0x1f, R6 ;  /* 0x0000001fff047819 */ /* 0x000fe20000011406 */
[----:B------:R-:W5:Y:S01]  /*0320*/  SHFL.IDX PT, R0, R0, RZ, 0x1f ;  /* 0x00001fff00007589 */ /* 0x000f6200000e0000 */
[----:B0-----:R-:W0:Y:S01]  /*0330*/  S2UR UR8, SR_CTAID.X ;  /* 0x00000000000879c3 */ /* 0x001e220000002500 */
[----:B------:R-:W-:Y:S02]  /*0340*/  ELECT P0, URZ, PT ;  /* 0x00000000003f782f */ /* 0x000fe40003800000 */
[----:B------:R-:W-:Y:S01]  /*0350*/  LEA.HI R4, R4, R6, RZ, 0x7 ;  /* 0x0000000604047211 */ /* 0x000fe200078f38ff */
[----:B------:R-:W-:Y:S01]  /*0360*/  ULDC UR4, c[0x0][0x150] ;  /* 0x0000540000047ab9 */ /* 0x000fe20000000800 */
[----:B------:R-:W-:Y:S01]  /*0370*/  SHF.R.S32.HI R8, RZ, 0x1f, R3 ;  /* 0x0000001fff087819 */ /* 0x000fe20000011403 */
[----:B------:R-:W-:Y:S01]  /*0380*/  NOP ;  /* 0x0000000000007918 */ /* 0x000fe20000000000 */
[----:B------:R-:W-:Y:S01]  /*0390*/  LOP3.LUT R4, R4, 0xffffff80, RZ, 0xc0, !PT ;  /* 0xffffff8004047812 */ /* 0x000fe200078ec0ff */
[----:B------:R-:W-:Y:S01]  /*03a0*/  NOP ;  /* 0x0000000000007918 */ /* 0x000fe20000000000 */
[----:B------:R-:W-:Y:S01]  /*03b0*/  LEA.HI R8, R8, R3, RZ, 0x2 ;  /* 0x0000000308087211 */ /* 0x000fe200078f10ff */
[----:B------:R-:W1:Y:S01]  /*03c0*/  LDC R10, c[0x0][0x144] ;  /* 0x00005100ff0a7b82 */ /* 0x000e620000000800 */
[----:B------:R-:W-:Y:S01]  /*03d0*/  ISETP.NE.AND P3, PT, R5, RZ, PT ;  /* 0x000000ff0500720c */ /* 0x000fe20003f65270 */
[----:B------:R-:W-:Y:S01]  /*03e0*/  IMAD.IADD R6, R6, 0x1, -R4 ;  /* 0x0000000106067824 */ /* 0x000fe200078e0a04 */
[----:B------:R-:W-:Y:S01]  /*03f0*/  LOP3.LUT R8, R8, 0x3ffffffc, RZ, 0xc0, !PT ;  /* 0x3ffffffc08087812 */ /* 0x000fe200078ec0ff */
[----:B------:R-:W2:Y:S03]  /*0400*/  S2R R4, SR_CTAID.Y ;  /* 0x0000000000047919 */ /* 0x000ea60000002600 */
[----:B------:R-:W-:Y:S01]  /*0410*/  SHF.R.S32.HI R7, RZ, 0x1f, R6 ;  /* 0x0000001fff077819 */ /* 0x000fe20000011406 */
[----:B------:R-:W-:Y:S01]  /*0420*/  IMAD.IADD R8, R3, 0x1, -R8 ;  /* 0x0000000103087824 */ /* 0x000fe200078e0a08 */
[----:B------:R-:W3:Y:S02]  /*0430*/  LDC R13, c[0x0][0x140] ;  /* 0x00005000ff0d7b82 */ /* 0x000ee40000000800 */
[----:B------:R-:W-:-:S02]  /*0440*/  LEA.HI R7, R7, R6, RZ, 0x3 ;  /* 0x0000000607077211 */ /* 0x000fc400078f18ff */
[----:B-----5:R-:W-:Y:S02]  /*0450*/  ISETP.NE.OR P0, PT, R0, RZ, !P0 ;  /* 0x000000ff0000720c */ /* 0x020fe40004705670 */
[--C-:B------:R-:W-:Y:S02]  /*0460*/  SHF.R.S32.HI R0, RZ, 0x3, R7.reuse ;  /* 0x00000003ff007819 */ /* 0x100fe40000011407 */
[----:B------:R-:W-:Y:S02]  /*0470*/  SHF.R.S32.HI R7, RZ, 0x1f, R7 ;  /* 0x0000001fff077819 */ /* 0x000fe40000011407 */
[----:B0-----:R-:W-:Y:S02]  /*0480*/  I2FP.F32.U32 R9, UR8 ;  /* 0x0000000800097c45 */ /* 0x001fe40008201000 */
[----:B------:R-:W-:-:S03]  /*0490*/  LEA.HI R7, R7, R0, RZ, 0x2 ;  /* 0x0000000007077211 */ /* 0x000fc600078f10ff */
[----:B------:R-:W-:Y:S01]  /*04a0*/  FMUL R9, R9, UR4 ;  /* 0x0000000409097c20 */ /* 0x000fe20008400000 */
[----:B------:R-:W-:Y:S01]  /*04b0*/  LOP3.LUT R7, R7, 0xfffffffc, RZ, 0xc0, !PT ;  /* 0xfffffffc07077812 */ /* 0x000fe200078ec0ff */
[----:B------:R-:W-:Y:S01]  /*04c0*/  VOTEU.ALL UP0, P0 ;  /* 0x00000000003f7886 */ /* 0x000fe20000000000 */
[----:B------:R-:W-:Y:S01]  /*04d0*/  ULDC UR4, c[0x0][0x154] ;  /* 0x0000550000047ab9 */ /* 0x000fe20000000800 */
[----:B------:R-:W-:Y:S02]  /*04e0*/  VOTEU.ALL UP1, P0 ;  /* 0x00000000003f7886 */ /* 0x000fe40000020000 */
[----:B------:R-:W0:Y:S01]  /*04f0*/  F2I.U32.TRUNC.NTZ R9, R9 ;  /* 0x0000000900097305 */ /* 0x000e22000020f000 */
[----:B------:R-:W-:Y:S01]  /*0500*/  IMAD.IADD R7, R0, 0x1, -R7 ;  /* 0x0000000100077824 */ /* 0x000fe200078e0a07 */
[----:B------:R-:W5:Y:S01]  /*0510*/  @!UP0 S2UR UR7, SR_CgaCtaId ;  /* 0x00000000000789c3 */ /* 0x000f620000008800 */
[----:B------:R-:W-:Y:S01]  /*0520*/  @!UP0 UMOV UR6, 0x400 ;  /* 0x0000040000068882 */ /* 0x000fe20000000000 */
[----:B---3--:R-:W-:Y:S01]  /*0530*/  ISETP.EQ.U32.AND P2, PT, R13, 0x1, PT ;  /* 0x000000010d00780c */ /* 0x008fe20003f42070 */
[----:B------:R-:W-:Y:S01]  /*0540*/  IMAD R8, R8, 0x4, R7 ;  /* 0x0000000408087824 */ /* 0x000fe200078e0207 */
[----:B--2---:R-:W-:-:S04]  /*0550*/  I2FP.F32.U32 R3, R4 ;  /* 0x0000000400037245 */ /* 0x004fc80000201000 */
[----:B------:R-:W-:Y:S01]  /*0560*/  LEA.HI R0, R8, R8, RZ, 0x1 ;  /* 0x0000000808007211 */ /* 0x000fe200078f08ff */
[----:B------:R-:W-:Y:S01]  /*0570*/  FMUL R12, R3, UR4 ;  /* 0x00000004030c7c20 */ /* 0x000fe20008400000 */
[----:B------:R-:W2:Y:S01]  /*0580*/  LDC R7, c[0x0][0x148] ;  /* 0x00005200ff077b82 */ /* 0x000ea20000000800 */
[----:B------:R-:W-:Y:S01]  /*0590*/  UMOV UR4, 0x20 ;  /* 0x0000002000047882 */ /* 0x000fe20000000000 */
[----:B------:R-:W-:Y:S01]  /*05a0*/  LOP3.LUT R11, R0, 0xfffffffe, RZ, 0xc0, !PT ;  /* 0xfffffffe000b7812 */ /* 0x000fe200078ec0ff */
[----:B0-----:R-:W-:Y:S01]  /*05b0*/  IMAD.MOV R15, RZ, RZ, -R9 ;  /* 0x000000ffff0f7224 */ /* 0x001fe200078e0a09 */
[----:B------:R-:W-:Y:S01]  /*05c0*/  SHF.R.S32.HI R9, RZ, 0x1f, R2 ;  /* 0x0000001fff097819 */ /* 0x000fe20000011402 */
[----:B------:R-:W0:Y:S01]  /*05d0*/  F2I.U32.TRUNC.NTZ R12, R12 ;  /* 0x0000000c000c7305 */ /* 0x000e22000020f000 */
[----:B------:R-:W-:-:S04]  /*05e0*/  @!UP0 UIADD3 UR4, -UR4, 0x100000, URZ ;  /* 0x0010000004048890 */ /* 0x000fc8000fffe13f */
[----:B------:R-:W-:Y:S02]  /*05f0*/  @!UP0 USHF.L.U32 UR5, UR4, 0xb, URZ ;  /* 0x0000000b04058899 */ /* 0x000fe4000800063f */
[----:B------:R-:W-:Y:S01]  /*0600*/  @!UP0 USHF.L.U32 UR4, UR4, 0x1, URZ ;  /* 0x0000000104048899 */ /* 0x000fe2000800063f */
[----:B-1----:R-:W-:Y:S01]  /*0610*/  IMAD R3, R10, R15, UR8 ;  /* 0x000000080a037e24 */ /* 0x002fe2000f8e020f */
[----:B------:R-:W-:Y:S01]  /*0620*/  LEA.HI R9, R9, R2, RZ, 0x2 ;  /* 0x0000000209097211 */ /* 0x000fe200078f10ff */
[C---:B------:R-:W-:Y:S02]  /*0630*/  IMAD.IADD R0, R8.reuse, 0x1, -R11 ;  /* 0x0000000108007824 */ /* 0x040fe400078e0a0b */
[----:B------:R-:W-:Y:S01]  /*0640*/  IMAD.SHL.U32 R11, R8, 0x4, RZ ;  /* 0x00000004080b7824 */ /* 0x000fe200078e00ff */
[----:B------:R-:W-:Y:S02]  /*0650*/  LOP3.LUT R9, R9, 0xfffffffc, RZ, 0xc0, !PT ;  /* 0xfffffffc09097812 */ /* 0x000fe400078ec0ff */
[----:B------:R-:W-:Y:S01]  /*0660*/  ISETP.NE.AND P4, PT, R0, R3, PT ;  /* 0x000000030000720c */ /* 0x000fe20003f85270 */
[----:B-----5:R-:W-:Y:S01]  /*0670*/  @!UP0 ULEA UR6, UR7, UR6, 0x18 ;  /* 0x0000000607068291 */ /* 0x020fe2000f8ec03f */
[----:B------:R-:W-:Y:S01]  /*0680*/  LOP3.LUT R16, R8, 0xc, R11, 0x78, !PT ;  /* 0x0000000c08107812 */ /* 0x000fe200078e780b */
[----:B------:R-:W-:Y:S01]  /*0690*/  IMAD.IADD R0, R2, 0x1, -R9 ;  /* 0x0000000102007824 */ /* 0x000fe200078e0a09 */
[----:B------:R-:W-:Y:S01]  /*06a0*/  VOTEU.ALL UP0, P0 ;  /* 0x00000000003f7886 */ /* 0x000fe20000000000 */
[----:B------:R-:W-:Y:S01]  /*06b0*/  LOP3.LUT P0, RZ, R6, 0x7, RZ, 0xc0, !PT ;  /* 0x0000000706ff7812 */ /* 0x000fe2000780c0ff */
[----:B0-----:R-:W-:-:S02]  /*06c0*/  IMAD.MOV R14, RZ, RZ, -R12 ;  /* 0x000000ffff0e7224 */ /* 0x001fc400078e0a0c */
[----:B------:R-:W-:Y:S01]  /*06d0*/  ISETP.NE.AND P1, PT, R0, 0x3, PT ;  /* 0x000000030000780c */ /* 0x000fe20003f25270 */
[----:B------:R-:W-:Y:S01]  /*06e0*/  VIADD R6, R5, 0xffffffff ;  /* 0xffffffff05067836 */ /* 0x000fe20000000000 */
[----:B------:R-:W-:Y:S01]  /*06f0*/  ISETP.LT.U32.AND P0, PT, R16, 0x2, !P0 ;  /* 0x000000021000780c */ /* 0x000fe20004701070 */
[----:B--2---:R-:W-:Y:S01]  /*0700*/  IMAD R9, R7, R14, R4 ;  /* 0x0000000e07097224 */ /* 0x004fe200078e0204 */
[----:B------:R-:W-:Y:S01]  /*0710*/  ISETP.EQ.OR P1, PT, R0, RZ, !P1 ;  /* 0x000000ff0000720c */ /* 0x000fe20004f22670 */
[----:B------:R-:W0:Y:S02]  /*0720*/  FENCE.VIEW.ASYNC.S ;  /* 0x00000000000073c6 */ /* 0x000e240000000000 */
[----:B0-----:R0:W1:Y:S01]  /*0730*/  @!UP0 SYNCS.EXCH.64 URZ, [UR6+0x70], UR4 ;  /* 0x00007004063f85b2 */ /* 0x0010620008000100 */
[----:B------:R-:W-:Y:S02]  /*0740*/  @P4 LEA.HI R2, R16, R16, RZ, 0x1 ;  /* 0x0000001010024211 */ /* 0x000fe400078f08ff */
[----:B------:R-:W-:-:S02]  /*0750*/  ISETP.EQ.AND P1, PT, R5, RZ, P1 ;  /* 0x000000ff0500720c */ /* 0x000fc40000f22270 */
[----:B------:R-:W-:Y:S02]  /*0760*/  @P4 SHF.R.S32.HI R2, RZ, 0x1, R2 ;  /* 0x00000001ff024819 */ /* 0x000fe40000011402 */
[----:B------:R-:W-:Y:S02]  /*0770*/  ISETP.GE.U32.AND P6, PT, R6, 0x2, PT ;  /* 0x000000020600780c */ /* 0x000fe40003fc6070 */
[----:B------:R-:W-:Y:S01]  /*0780*/  @P4 ISETP.NE.AND P5, PT, R2, R9, PT ;  /* 0x000000090200420c */ /* 0x000fe20003fa5270 */
[----:B------:R-:W-:Y:S01]  /*0790*/  IMAD.MOV.U32 R2, RZ, RZ, 0x1 ;  /* 0x00000001ff027424 */ /* 0x000fe200078e00ff */
[----:B------:R-:W-:Y:S02]  /*07a0*/  SEL R9, RZ, 0x1, !P0 ;  /* 0x00000001ff097807 */ /* 0x000fe40004000000 */
[----:B------:R-:W-:Y:S02]  /*07b0*/  @P4 SEL R2, RZ, 0x1, P5 ;  /* 0x00000001ff024807 */ /* 0x000fe40002800000 */
[----:B------:R-:W-:Y:S01]  /*07c0*/  SEL R18, RZ, 0x1, !P1 ;  /* 0x00000001ff127807 */ /* 0x000fe20004800000 */
[----:B------:R0:W2:Y:S01]  /*07d0*/  @!UP1 SYNCS.EXCH.64 URZ, [UR6+0x78], UR4 ;  /* 0x00007804063f95b2 */ /* 0x0000a20008000100 */
[----:B------:R-:W-:Y:S01]  /*07e0*/  LOP3.LUT R2, R2, R9, RZ, 0xc0, !PT ;  /* 0x0000000902027212 */ /* 0x000fe200078ec0ff */
[----:B------:R-:W-:Y:S01]  /*07f0*/  NOP ;  /* 0x0000000000007918 */ /* 0x000fe20000000000 */
[----:B------:R-:W-:Y:S01]  /*0800*/  SEL R18, R18, 0x2, P6 ;  /* 0x0000000212127807 */ /* 0x000fe20003000000 */
[----:B------:R-:W-:Y:S06]  /*0810*/  @!P2 BRA `(.L_x_3) ;  /* 0x000000000008a947 */ /* 0x000fec0003800000 */
[----:B-12-4-:R-:W-:Y:S01]  /*0820*/  UCGABAR_ARV ;  /* 0x00000000000079c7 */ /* 0x016fe20008000000 */
[----:B------:R-:W-:Y:S05]  /*0830*/  BRA `(.L_x_4) ;  /* 0x0000000000047947 */ /* 0x000fea0003800000 */
.L_x_3:
[----:B-12-4-:R-:W-:Y:S01]  /*0840*/  NOP ;  /* 0x0000000000007918 */ /* 0x016fe20000000000 */
.L_x_4:
[----:B------:R-:W1:Y:S01]  /*0850*/  LDC R8, c[0x0][0x65c] ;  /* 0x00019700ff087b82 */ /* 0x000e620000000800 */
[----:B------:R-:W-:Y:S01]  /*0860*/  IMAD.MOV.U32 R9, RZ, RZ, RZ ;  /* 0x000000ffff097224 */ /* 0x000fe200078e00ff */
[----:B-1----:R-:W-:Y:S01]  /*0870*/  ISETP.NE.AND P1, PT, R8, 0x1, PT ;  /* 0x000000010800780c */ /* 0x002fe20003f25270 */
[----:B------:R-:W-:-:S12]  /*0880*/  IMAD.U32 R8, RZ, RZ, UR8 ;  /* 0x00000008ff087e24 */ /* 0x000fd8000f8e00ff */
[----:B------:R-:W1:Y:S01]  /*0890*/  @P1 LDC R23, c[0x0][0x10] ;  /* 0x00000400ff171b82 */ /* 0x000e620000000800 */
[----:B------:R-:W-:Y:S02]  /*08a0*/  @P1 IMAD.MOV.U32 R5, RZ, RZ, RZ ;  /* 0x000000ffff051224 */ /* 0x000fe400078e00ff */
[----:B------:R-:W-:-:S05]  /*08b0*/  @P1 IMAD.MOV.U32 R19, RZ, RZ, RZ ;  /* 0x000000ffff131224 */ /* 0x000fca00078e00ff */
[----:B------:R-:W2:Y:S01]  /*08c0*/  @!P1 LDC R11, c[0x0][0xc] ;  /* 0x00000300ff0b9b82 */ /* 0x000ea20000000800 */
[----:B-1----:R-:W-:-:S04]  /*08d0*/  @P1 IMAD.WIDE.U32 R22, R23, UR8, R4 ;  /* 0x0000000817161c25 */ /* 0x002fc8000f8e0004 */
[----:B------:R-:W-:Y:S02]  /*08e0*/  @P1 IMAD.IADD R19, R23, 0x1, R19 ;  /* 0x0000000117131824 */ /* 0x000fe400078e0213 */
[----:B--2---:R-:W-:-:S04]  /*08f0*/  @!P1 IMAD.WIDE.U32 R8, R4, R11, R8 ;  /* 0x0000000b04089225 */ /* 0x004fc800078e0008 */
[----:B------:R-:W-:Y:S02]  /*0900*/  @!P1 IMAD.MOV.U32 R22, RZ, RZ, R8 ;  /* 0x000000ffff169224 */ /* 0x000fe400078e0008 */
[----:B------:R-:W-:Y:S01]  /*0910*/  @!P1 IMAD.MOV.U32 R19, RZ, RZ, R9 ;  /* 0x000000ffff139224 */ /* 0x000fe200078e0009 */
[----:B------:R-:W-:Y:S06]  /*0920*/  @!P2 BRA `(.L_x_5) ;  /* 0x00000000000ca947 */ /* 0x000fec0003800000 */
[----:B------:R-:W-:Y:S01]  /*0930*/  UCGABAR_WAIT ;  /* 0x0000000000007dc7 */ /* 0x000fe20008000000 */
[----:B------:R-:W-:Y:S01]  /*0940*/  CCTL.IVALL ;  /* 0x00000000ff00798f */ /* 0x000fe20002000000 */
[----:B------:R-:W-:Y:S05]  /*0950*/  BRA `(.L_x_6) ;  /* 0x0000000000047947 */ /* 0x000fea0003800000 */
.L_x_5:
[----:B------:R-:W-:Y:S06]  /*0960*/  BAR.SYNC.DEFER_BLOCKING 0x0 ;  /* 0x0000000000007b1d */ /* 0x000fec0000010000 */
.L_x_6:
[----:B------:R-:W-:Y:S05]  /*0970*/  @!P3 BRA `(.L_x_7) ;  /* 0x000000d4001cb947 */ /* 0x000fea0003800000 */
[----:B------:R-:W-:-:S13]  /*0980*/  ISETP.GT.U32.AND P0, PT, R6, 0x1, PT ;  /* 0x000000010600780c */ /* 0x000fda0003f04070 */
[----:B0-----:R-:W-:Y:S05]  /*0990*/  @P0 EXIT ;  /* 0x000000000000094d */ /* 0x001fea0003800000 */
[----:B------:R-:W-:Y:S01]  /*09a0*/  IMAD.MOV.U32 R6, RZ, RZ, -0x1 ;  /* 0xffffffffff067424 */ /* 0x000fe200078e00ff */
[----:B------:R-:W-:Y:S01]  /*09b0*/  ULDC.64 UR4, c[0x0][0x650] ;  /* 0x0001940000047ab9 */ /* 0x000fe20000000a00 */
[----:B------:R-:W-:Y:S01]  /*09c0*/  PRMT R0, RZ, 0x7610, R0 ;  /* 0x00007610ff007816 */ /* 0x000fe20000000000 */
[----:B------:R-:W-:Y:S01]  /*09d0*/  IMAD.MOV.U32 R23, RZ, RZ, -0x1 ;  /* 0xffffffffff177424 */ /* 0x000fe200078e00ff */
[----:B------:R-:W-:Y:S01]  /*09e0*/  ISETP.GE.U32.AND P0, PT, R22, UR4, PT ;  /* 0x0000000416007c0c */ /* 0x000fe2000bf06070 */
[----:B------:R0:W-:Y:S01]  /*09f0*/  STL [R1], R6 ;  /* 0x0000000601007387 */ /* 0x0001e20000100800 */
[----:B------:R-:W-:Y:S02]  /*0a00*/  IMAD.MOV.U32 R17, RZ, RZ, -0x1 ;  /* 0xffffffffff117424 */ /* 0x000fe400078e00ff */
[----:B------:R-:W-:-:S13]  /*0a10*/  ISETP.GE.U32.AND.EX P0, PT, R19, UR5, PT, P0 ;  /* 0x0000000513007c0c */ /* 0x000fda000bf06100 */
[----:B0-----:R-:W-:Y:S05]  /*0a20*/  @P0 BRA `(.L_x_8) ;  /* 0x0000000400340947 */ /* 0x001fea0003800000 */
[----:B------:R-:W0:Y:S01]  /*0a30*/  LDC.64 R20, c[0x0][0x628] ;  /* 0x00018a00ff147b82 */ /* 0x000e220000000a00 */
[----:B------:R-:W-:Y:S02]  /*0a40*/  IMAD.MOV.U32 R8, RZ, RZ, R22 ;  /* 0x000000ffff087224 */ /* 0x000fe400078e0016 */
[----:B------:R-:W-:-:S05]  /*0a50*/  IMAD.MOV.U32 R9, RZ, RZ, R19 ;  /* 0x000000ffff097224 */ /* 0x000fca00078e0013 */
[----:B------:R-:W1:Y:S08]  /*0a60*/  LDC R0, c[0x0][0x630] ;  /* 0x00018c00ff007b82 */ /* 0x000e700000000800 */
[----:B------:R-:W2:Y:S01]  /*0a70*/  LDC.64 R24, c[0x0][0x620] ;  /* 0x00018800ff187b82 */ /* 0x000ea20000000a00 */
[----:B0-----:R-:W-:-:S04]  /*0a80*/  ISETP.NE.U32.AND P0, PT, R20, RZ, PT ;  /* 0x000000ff1400720c */ /* 0x001fc80003f05070 */
[----:B------:R-:W-:-:S13]  /*0a90*/  ISETP.NE.AND.EX P0, PT, R21, RZ, PT, P0 ;  /* 0x000000ff1500720c */ /* 0x000fda0003f05300 */
[----:B-12---:R-:W-:Y:S05]  /*0aa0*/  @!P0 BRA `(.L_x_9) ;  /* 0x0000000000288947 */ /* 0x006fea0003800000 */
[----:B------:R-:W0:Y:S02]  /*0ab0*/  LDC R13, c[0x0][0x634] ;  /* 0x00018d00ff0d7b82 */ /* 0x000e240000000800 */
[----:B0-----:R-:W-:-:S05]  /*0ac0*/  IADD3 R13, P0, R22, R13, RZ ;  /* 0x0000000d160d7210 */ /* 0x001fca0007f1e0ff */
[----:B------:R-:W-:-:S04]  /*0ad0*/  IMAD.X R15, RZ, RZ, R19, P0 ;  /* 0x000000ffff0f7224 */ /* 0x000fc800000e0613 */
[----:B------:R-:W-:-:S04]  /*0ae0*/  IMAD.WIDE.U32 R8, R15, R20, RZ ;  /* 0x000000140f087225 */ /* 0x000fc800078e00ff */
[----:B------:R-:W-:-:S04]  /*0af0*/  IMAD.WIDE.U32 R10, P0, R13, R21, R8 ;  /* 0x000000150d0a7225 */ /* 0x000fc80007800008 */
[----:B------:R-:W-:-:S04]  /*0b00*/  IMAD.WIDE.U32 R8, R13, R20, RZ ;  /* 0x000000140d087225 */ /* 0x000fc800078e00ff */
[----:B------:R-:W-:Y:S01]  /*0b10*/  IMAD.X R13, RZ, RZ, RZ, P0 ;  /* 0x000000ffff0d7224 */ /* 0x000fe200000e06ff */
[----:B------:R-:W-:Y:S01]  /*0b20*/  IADD3 RZ, P0, R9, R10, RZ ;  /* 0x0000000a09ff7210 */ /* 0x000fe20007f1e0ff */
[----:B------:R-:W-:-:S04]  /*0b30*/  IMAD.MOV.U32 R12, RZ, RZ, R11 ;  /* 0x000000ffff0c7224 */ /* 0x000fc800078e000b */
[----:B------:R-:W-:-:S08]  /*0b40*/  IMAD.WIDE.U32.X R8, R15, R21, R12, P0 ;  /* 0x000000150f087225 */ /* 0x000fd000000e040c */
.L_x_9:
[----:B------:R-:W0:Y:S01]  /*0b50*/  LDC.64 R20, c[0x0][0x640] ;  /* 0x00019000ff147b82 */ /* 0x000e220000000a00 */
[-C--:B------:R-:W-:Y:S01]  /*0b60*/  SHF.R.U64 R26, R8, R0.reuse, R9 ;  /* 0x00000000081a7219 */ /* 0x080fe20000001209 */
[----:B------:R-:W-:Y:S01]  /*0b70*/  IMAD.MOV.U32 R23, RZ, RZ, R19 ;  /* 0x000000ffff177224 */ /* 0x000fe200078e0013 */
[----:B------:R-:W-:Y:S01]  /*0b80*/  SHF.R.U32.HI R0, RZ, R0, R9 ;  /* 0x00000000ff007219 */ /* 0x000fe20000011609 */
[----:B------:R-:W-:Y:S01]  /*0b90*/  IMAD R28, R7, R14, R4 ;  /* 0x0000000e071c7224 */ /* 0x000fe200078e0204 */
[----:B------:R-:W-:-:S03]  /*0ba0*/  IADD3 R5, P0, RZ, -R26, RZ ;  /* 0x8000001aff057210 */ /* 0x000fc60007f1e0ff */
[----:B------:R-:W1:Y:S02]  /*0bb0*/  LDC R6, c[0x0][0x618] ;  /* 0x00018600ff067b82 */ /* 0x000e640000000800 */
[----:B------:R-:W-:-:S04]  /*0bc0*/  IMAD.X R9, RZ, RZ, ~R0, P0 ;  /* 0x000000ffff097224 */ /* 0x000fc800000e0e00 */
[-C--:B------:R-:W-:Y:S02]  /*0bd0*/  IMAD R0, R9, R24.reuse, RZ ;  /* 0x0000001809007224 */ /* 0x080fe400078e02ff */
[----:B------:R-:W2:Y:S01]  /*0be0*/  LDC R11, c[0x0][0x608] ;  /* 0x00018200ff0b7b82 */ /* 0x000ea20000000800 */
[----:B------:R-:W-:-:S04]  /*0bf0*/  IMAD.WIDE.U32 R8, R5, R24, R22 ;  /* 0x0000001805087225 */ /* 0x000fc800078e0016 */
[----:B------:R-:W-:Y:S02]  /*0c00*/  IMAD R5, R5, R25, R0 ;  /* 0x0000001905057224 */ /* 0x000fe400078e0200 */
[----:B------:R-:W-:Y:S01]  /*0c10*/  IMAD.MOV.U32 R23, RZ, RZ, 0x1 ;  /* 0x00000001ff177424 */ /* 0x000fe200078e00ff */
[----:B------:R-:W3:Y:S01]  /*0c20*/  LDC R12, c[0x0][0x658] ;  /* 0x00019600ff0c7b82 */ /* 0x000ee20000000800 */
[----:B0-----:R-:W-:Y:S01]  /*0c30*/  ISETP.NE.U32.AND P0, PT, R20, RZ, PT ;  /* 0x000000ff1400720c */ /* 0x001fe20003f05070 */
[----:B------:R-:W-:Y:S02]  /*0c40*/  IMAD.IADD R5, R9, 0x1, R5 ;  /* 0x0000000109057824 */ /* 0x000fe400078e0205 */
[----:B------:R-:W-:Y:S01]  /*0c50*/  IMAD.MOV.U32 R9, RZ, RZ, -0x1 ;  /* 0xffffffffff097424 */ /* 0x000fe200078e00ff */
[----:B------:R-:W-:-:S03]  /*0c60*/  ISETP.NE.AND.EX P0, PT, R21, RZ, PT, P0 ;  /* 0x000000ff1500720c */ /* 0x000fc60003f05300 */
[----:B------:R-:W0:Y:S01]  /*0c70*/  LDC R15, c[0x0][0x600] ;  /* 0x00018000ff0f7b82 */ /* 0x000e220000000800 */
[-CC-:B-1----:R-:W-:Y:S02]  /*0c80*/  SHF.R.U64 R13, R8, R6.reuse, R5.reuse ;  /* 0x00000006080d7219 */ /* 0x182fe40000001205 */
[----:B------:R-:W-:-:S05]  /*0c90*/  SHF.R.U32.HI R0, RZ, R6, R5 ;  /* 0x00000006ff007219 */ /* 0x000fca0000011605 */
[----:B------:R-:W1:Y:S01]  /*0ca0*/  LDC R17, c[0x0][0x648] ;  /* 0x00019200ff117b82 */ /* 0x000e620000000800 */
[-CC-:B--2---:R-:W-:Y:S02]  /*0cb0*/  SHF.R.U64 R27, R13, R11.reuse, R0.reuse ;  /* 0x0000000b0d1b7219 */ /* 0x184fe40000001200 */
[----:B------:R-:W-:-:S05]  /*0cc0*/  SHF.R.U32.HI R5, RZ, R11, R0 ;  /* 0x0000000bff057219 */ /* 0x000fca0000011600 */
[----:B------:R-:W2:Y:S01]  /*0cd0*/  LDC R24, c[0x0][0x638] ;  /* 0x00018e00ff187b82 */ /* 0x000ea20000000800 */
[-CC-:B---3--:R-:W-:Y:S02]  /*0ce0*/  SHF.R.U64 R14, R27, R12.reuse, R5.reuse ;  /* 0x0000000c1b0e7219 */ /* 0x188fe40000001205 */
[-C--:B------:R-:W-:Y:S02]  /*0cf0*/  SHF.L.U32 R0, R9, R12.reuse, RZ ;  /* 0x0000000c09007219 */ /* 0x080fe400000006ff */
[----:B------:R-:W-:Y:S01]  /*0d00*/  SHF.R.U32.HI R5, RZ, R12, R5 ;  /* 0x0000000cff057219 */ /* 0x000fe20000011605 */
[----:B------:R-:W-:Y:S01]  /*0d10*/  IMAD.MOV.U32 R4, RZ, RZ, R14 ;  /* 0x000000ffff047224 */ /* 0x000fe200078e000e */
[----:B------:R-:W-:Y:S01]  /*0d20*/  LOP3.LUT R10, RZ, R0, RZ, 0x33, !PT ;  /* 0x00000000ff0a7212 */ /* 0x000fe200078e33ff */
[----:B------:R-:W3:Y:S01]  /*0d30*/  LDC R25, c[0x0][0x610] ;  /* 0x00018400ff197b82 */ /* 0x000ee20000000800 */
[----:B------:R-:W-:Y:S05]  /*0d40*/  @!P0 BRA `(.L_x_10) ;  /* 0x0000000000288947 */ /* 0x000fea0003800000 */
[----:B------:R-:W4:Y:S02]  /*0d50*/  LDC R9, c[0x0][0x64c] ;  /* 0x00019300ff097b82 */ /* 0x000f240000000800 */
[----:B----4-:R-:W-:-:S05]  /*0d60*/  IADD3 R9, P0, R14, R9, RZ ;  /* 0x000000090e097210 */ /* 0x010fca0007f1e0ff */
        /* <DEDUP_REMOVED lines=8> */
.L_x_10:
[----:B-1----:R-:W-:Y:S01]  /*0df0*/  SHF.R.U64 R4, R4, R17, R5 ;  /* 0x0000001104047219 */ /* 0x002fe20000001205 */
[----:B0-----:R-:W-:Y:S01]  /*0e00*/  VIADD R6, R15, 0xffffffff ;  /* 0xffffffff0f067836 */ /* 0x001fe20000000000 */
[----:B------:R-:W-:Y:S01]  /*0e10*/  SHF.L.U32 R0, R23, R12, RZ ;  /* 0x0000000c17007219 */ /* 0x000fe200000006ff */
[----:B------:R-:W-:Y:S01]  /*0e20*/  IMAD.MOV.U32 R17, RZ, RZ, R26 ;  /* 0x000000ffff117224 */ /* 0x000fe200078e001a */
[----:B------:R-:W-:Y:S01]  /*0e30*/  LOP3.LUT R5, R27, R10, RZ, 0xc0, !PT ;  /* 0x0000000a1b057212 */ /* 0x000fe200078ec0ff */
[----:B------:R-:W-:Y:S01]  /*0e40*/  IMAD.MOV R7, RZ, RZ, -R4 ;  /* 0x000000ffff077224 */ /* 0x000fe200078e0a04 */
[----:B------:R-:W-:Y:S02]  /*0e50*/  SEL R3, R3, R28, !P1 ;  /* 0x0000001c03037207 */ /* 0x000fe40004800000 */
[----:B------:R-:W-:Y:S01]  /*0e60*/  LOP3.LUT R6, R13, R6, RZ, 0xc0, !PT ;  /* 0x000000060d067212 */ /* 0x000fe200078ec0ff */
[----:B------:R-:W-:Y:S02]  /*0e70*/  IMAD R4, R0, R4, R5 ;  /* 0x0000000400047224 */ /* 0x000fe400078e0205 */
[----:B--2---:R-:W-:-:S02]  /*0e80*/  IMAD R0, R7, R24, R14 ;  /* 0x0000001807007224 */ /* 0x004fc400078e020e */
[----:B---3--:R-:W-:Y:S02]  /*0e90*/  IMAD R3, R4, R25, R3 ;  /* 0x0000001904037224 */ /* 0x008fe400078e0203 */
[----:B------:R-:W-:Y:S02]  /*0ea0*/  IMAD R4, R0, R15, R6 ;  /* 0x0000000f00047224 */ /* 0x000fe400078e0206 */
[----:B------:R-:W-:-:S03]  /*0eb0*/  IMAD.MOV.U32 R5, RZ, RZ, 0x1 ;  /* 0x00000001ff057424 */ /* 0x000fc600078e00ff */
[----:B------:R-:W-:Y:S02]  /*0ec0*/  SEL R23, R4, R3, !P1 ;  /* 0x0000000304177207 */ /* 0x000fe40004800000 */
[----:B------:R-:W-:Y:S02]  /*0ed0*/  SEL R3, R3, R4, !P1 ;  /* 0x0000000403037207 */ /* 0x000fe40004800000 */
[----:B------:R-:W-:-:S03]  /*0ee0*/  PRMT R0, R5, 0x7610, R0 ;  /* 0x0000761005007816 */ /* 0x000fc60000000000 */
[----:B------:R0:W-:Y:S04]  /*0ef0*/  STL [R1], R3 ;  /* 0x0000000301007387 */ /* 0x0001e80000100800 */
.L_x_8:
[----:B------:R-:W-:-:S08]  /*0f00*/  NOP ;  /* 0x0000000000007918 */ /* 0x000fd00000000000 */
[----:B------:R-:W1:Y:S02]  /*0f10*/  USETMAXREG.TRY_ALLOC.CTAPOOL UP0, 0xe8 ;  /* 0x000000e8000079c8 */ /* 0x000e640008000600 */
[----:B-1----:R-:W-:-:S13]  /*0f20*/  PLOP3.LUT P0, PT, PT, PT, UP0, 0x80, 0x0 ;  /* 0x000000000000781c */ /* 0x002fda0003f0f008 */
[----:B------:R-:W-:Y:S05]  /*0f30*/  @!P0 BRA `(.L_x_8) ;  /* 0xfffffffc00f08947 */ /* 0x000fea000383ffff */
[----:B------:R-:W-:Y:S01]  /*0f40*/  ULDC.64 UR4, c[0x0][0x598] ;  /* 0x0001660000047ab9 */ /* 0x000fe20000000a00 */
[----:B------:R-:W-:Y:S01]  /*0f50*/  ULDC.64 UR40, c[0x0][0x208] ;  /* 0x0000820000287ab9 */ /* 0x000fe20000000a00 */
[----:B------:R-:W-:-:S04]  /*0f60*/  ISETP.NE.U32.AND P0, PT, RZ, UR4, PT ;  /* 0x00000004ff007c0c */ /* 0x000fc8000bf05070 */
[----:B------:R-:W-:-:S13]  /*0f70*/  ISETP.NE.AND.EX P0, PT, RZ, UR5, PT, P0 ;  /* 0x00000005ff007c0c */ /* 0x000fda000bf05300 */
[----:B------:R-:W-:Y:S05]  /*0f80*/  @!P0 BRA `(.L_x_11) ;  /* 0x00000000001c8947 */ /* 0x000fea0003800000 */
[----:B------:R-:W1:Y:S02]  /*0f90*/  LDC.64 R4, c[0x0][0x598] ;  /* 0x00016600ff047b82 */ /* 0x000e640000000a00 */
[----:B-1----:R-:W2:Y:S02]  /*0fa0*/  LDG.E.64 R4, desc[UR40][R4.64] ;  /* 0x0000002804047981 */ /* 0x002ea4000c1e1b00 */
[----:B--2---:R-:W-:-:S04]  /*0fb0*/  ISETP.NE.U32.AND P0, PT, R4, RZ, PT ;  /* 0x000000ff0400720c */ /* 0x004fc80003f05070 */
[----:B------:R-:W-:-:S13]  /*0fc0*/  ISETP.NE.AND.EX P0, PT, R5, RZ, PT, P0 ;  /* 0x000000ff0500720c */ /* 0x000fda0003f05300 */
[----:B------:R-:W-:Y:S05]  /*0fd0*/  @!P0 BRA `(.L_x_11) ;  /* 0x0000000000088947 */ /* 0x000fea0003800000 */
[----:B------:R1:W5:Y:S01]  /*0fe0*/  LD.E R186, desc[UR40][R4.64] ;  /* 0x0000002804ba7980 */ /* 0x000362000c101900 */
[----:B------:R-:W-:Y:S05]  /*0ff0*/  BRA `(.L_x_12) ;  /* 0x0000000000247947 */ /* 0x000fea0003800000 */
.L_x_11:
[----:B------:R-:W-:Y:S02]  /*1000*/  ULDC.64 UR4, c[0x0][0x588] ;  /* 0x0001620000047ab9 */ /* 0x000fe40000000a00 */
[----:B------:R-:W-:-:S04]  /*1010*/  ISETP.NE.U32.AND P0, PT, RZ, UR4, PT ;  /* 0x00000004ff007c0c */ /* 0x000fc8000bf05070 */
[----:B------:R-:W-:-:S13]  /*1020*/  ISETP.NE.AND.EX P0, PT, RZ, UR5, PT, P0 ;  /* 0x00000005ff007c0c */ /* 0x000fda000bf05300 */
[----:B------:R-:W-:Y:S05]  /*1030*/  @!P0 BRA `(.L_x_13) ;  /* 0x00000000000c8947 */ /* 0x000fea0003800000 */
[----:B------:R-:W1:Y:S02]  /*1040*/  LDC.64 R186, c[0x0][0x588] ;  /* 0x00016200ffba7b82 */ /* 0x000e640000000a00 */
[----:B-1----:R2:W5:Y:S01]  /*1050*/  LDG.E R186, desc[UR40][R186.64] ;  /* 0x00000028baba7981 */ /* 0x002562000c1e1900 */
[----:B------:R-:W-:Y:S05]  /*1060*/  BRA `(.L_x_12) ;  /* 0x0000000000087947 */ /* 0x000fea0003800000 */
.L_x_13:
[----:B------:R-:W-:Y:S02]  /*1070*/  ULDC UR4, c[0x0][0x580] ;  /* 0x0001600000047ab9 */ /* 0x000fe40000000800 */
[----:B------:R-:W-:-:S07]  /*1080*/  IMAD.U32 R186, RZ, RZ, UR4 ;  /* 0x00000004ffba7e24 */ /* 0x000fce000f8e00ff */
.L_x_12:
[----:B------:R-:W-:Y:S02]  /*1090*/  ULDC.64 UR4, c[0x0][0x5a0] ;  /* 0x0001680000047ab9 */ /* 0x000fe40000000a00 */
[----:B------:R-:W-:-:S04]  /*10a0*/  ISETP.NE.U32.AND P0, PT, RZ, UR4, PT ;  /* 0x00000004ff007c0c */ /* 0x000fc8000bf05070 */
[----:B------:R-:W-:-:S13]  /*10b0*/  ISETP.NE.AND.EX P0, PT, RZ, UR5, PT, P0 ;  /* 0x00000005ff007c0c */ /* 0x000fda000bf05300 */
[----:B------:R-:W-:Y:S05]  /*10c0*/  @!P0 BRA `(.L_x_14) ;  /* 0x00000000001c8947 */ /* 0x000fea0003800000 */
[----:B-1----:R-:W1:Y:S02]  /*10d0*/  LDC.64 R4, c[0x0][0x5a0] ;  /* 0x00016800ff047b82 */ /* 0x002e640000000a00 */
[----:B-1----:R-:W3:Y:S02]  /*10e0*/  LDG.E.64 R4, desc[UR40][R4.64] ;  /* 0x0000002804047981 */ /* 0x002ee4000c1e1b00 */
[----:B---3--:R-:W-:-:S04]  /*10f0*/  ISETP.NE.U32.AND P0, PT, R4, RZ, PT ;  /* 0x000000ff0400720c */ /* 0x008fc80003f05070 */
[----:B------:R-:W-:-:S13]  /*1100*/  ISETP.NE.AND.EX P0, PT, R5, RZ, PT, P0 ;  /* 0x000000ff0500720c */ /* 0x000fda0003f05300 */
[----:B------:R-:W-:Y:S05]  /*1110*/  @!P0 BRA `(.L_x_14) ;  /* 0x0000000000088947 */ /* 0x000fea0003800000 */
[----:B------:R1:W5:Y:S01]  /*1120*/  LD.E R185, desc[UR40][R4.64] ;  /* 0x0000002804b97980 */ /* 0x000362000c101900 */
[----:B------:R-:W-:Y:S05]  /*1130*/  BRA `(.L_x_15) ;  /* 0x0000000000247947 */ /* 0x000fea0003800000 */
.L_x_14:
[----:B------:R-:W-:Y:S02]  /*1140*/  ULDC.64 UR4, c[0x0][0x590] ;  /* 0x0001640000047ab9 */ /* 0x000fe40000000a00 */
[----:B------:R-:W-:-:S04]  /*1150*/  ISETP.NE.U32.AND P0, PT, RZ, UR4, PT ;  /* 0x00000004ff007c0c */ /* 0x000fc8000bf05070 */
[----:B------:R-:W-:-:S13]  /*1160*/  ISETP.NE.AND.EX P0, PT, RZ, UR5, PT, P0 ;  /* 0x00000005ff007c0c */ /* 0x000fda000bf05300 */
[----:B------:R-:W-:Y:S05]  /*1170*/  @!P0 BRA `(.L_x_16) ;  /* 0x00000000000c8947 */ /* 0x000fea0003800000 */
[----:B-1----:R-:W1:Y:S02]  /*1180*/  LDC.64 R4, c[0x0][0x590] ;  /* 0x00016400ff047b82 */ /* 0x002e640000000a00 */
[----:B-1----:R3:W5:Y:S01]  /*1190*/  LDG.E R185, desc[UR40][R4.64] ;  /* 0x0000002804b97981 */ /* 0x002762000c1e1900 */
[----:B------:R-:W-:Y:S05]  /*11a0*/  BRA `(.L_x_15) ;  /* 0x0000000000087947 */ /* 0x000fea0003800000 */
.L_x_16:
[----:B------:R-:W-:Y:S02]  /*11b0*/  ULDC UR4, c[0x0][0x584] ;  /* 0x0001610000047ab9 */ /* 0x000fe40000000800 */
[----:B------:R-:W-:-:S07]  /*11c0*/  IMAD.U32 R185, RZ, RZ, UR4 ;  /* 0x00000004ffb97e24 */ /* 0x000fce000f8e00ff */
.L_x_15:
[----:B------:R-:W-:-:S13]  /*11d0*/  LOP3.LUT P0, RZ, R0, 0xff, RZ, 0xc0, !PT ;  /* 0x000000ff00ff7812 */ /* 0x000fda000780c0ff */
[----:B------:R-:W-:Y:S05]  /*11e0*/  @!P0 EXIT ;  /* 0x000000000000894d */ /* 0x000fea0003800000 */
[----:B------:R-:W-:Y:S01]  /*11f0*/  ULDC UR4, c[0x0][0x28c] ;  /* 0x0000a30000047ab9 */ /* 0x000fe20000000800 */
[----:B------:R-:W-:Y:S01]  /*1200*/  LOP3.LUT R184, R18, 0x1, RZ, 0xfc, !PT ;  /* 0x0000000112b87812 */ /* 0x000fe200078efcff */
[----:B------:R-:W-:Y:S01]  /*1210*/  UIADD3 UR4, UR4, 0x1f, URZ ;  /* 0x0000001f04047890 */ /* 0x000fe2000fffe03f */
[----:B------:R-:W-:Y:S01]  /*1220*/  UMOV UR36, URZ ;  /* 0x0000003f00247c82 */ /* 0x000fe20008000000 */
[----:B------:R-:W-:Y:S02]  /*1230*/  UMOV UR37, URZ ;  /* 0x0000003f00257c82 */ /* 0x000fe40008000000 */
[----:B------:R-:W-:-:S04]  /*1240*/  USHF.R.S32.HI UR5, URZ, 0x1f, UR4 ;  /* 0x0000001f3f057899 */ /* 0x000fc80008011404 */
[----:B------:R-:W-:-:S04]  /*1250*/  ULEA.HI UR5, UR5, UR4, URZ, 0x5 ;  /* 0x0000000405057291 */ /* 0x000fc8000f8f283f */
[----:B------:R-:W-:-:S12]  /*1260*/  USHF.R.S32.HI UR38, URZ, 0x5, UR5 ;  /* 0x000000053f267899 */ /* 0x000fd80008011405 */
.L_x_342:
[----:B----4-:R-:W4:Y:S01]  /*1270*/  S2R R0, SR_TID.X ;  /* 0x0000000000007919 */ /* 0x010f220000002100 */
[----:B------:R-:W0:Y:S01]  /*1280*/  S2UR UR6, SR_CgaCtaId ;  /* 0x00000000000679c3 */ /* 0x000e220000008800 */
[----:B------:R-:W-:Y:S02]  /*1290*/  UMOV UR39, 0x400 ;  /* 0x0000040000277882 */ /* 0x000fe40000000000 */
[----:B0-----:R-:W-:Y:S01]  /*12a0*/  ULEA UR39, UR6, UR39, 0x18 ;  /* 0x0000002706277291 */ /* 0x001fe2000f8ec03f */
[----:B----4-:R-:W-:-:S04]  /*12b0*/  LOP3.LUT R0, R0, 0x80, RZ, 0xc0, !PT ;  /* 0x0000008000007812 */ /* 0x010fc800078ec0ff */
[----:B------:R-:W-:-:S06]  /*12c0*/  SHF.R.U32.HI R0, RZ, 0x7, R0 ;  /* 0x00000007ff007819 */ /* 0x000fcc0000011600 */
[----:B------:R-:W0:Y:S02]  /*12d0*/  SHFL.IDX PT, R0, R0, RZ, 0x1f ;  /* 0x00001fff00007589 */ /* 0x000e2400000e0000 */
[----:B0-----:R-:W-:-:S13]  /*12e0*/  R2UR UR4, R0 ;  /* 0x00000000000472ca */ /* 0x001fda00000e0000 */
[----:B------:R-:W-:-:S04]  /*12f0*/  ULEA.HI UR5, UR4, UR4, URZ, 0x1 ;  /* 0x0000000404057291 */ /* 0x000fc8000f8f083f */
[----:B------:R-:W-:-:S04]  /*1300*/  ULOP3.LUT UR5, UR5, 0xffffe, URZ, 0xc0, !UPT ;  /* 0x000ffffe05057892 */ /* 0x000fc8000f8ec03f */
[----:B------:R-:W-:-:S03]  /*1310*/  UIADD3 UR5, UR4, -UR5, URZ ;  /* 0x8000000504057290 */ /* 0x000fc6000fffe03f */
[----:B------:R-:W-:Y:S01]  /*1320*/  ULDC UR4, c[0x0][0x28c] ;  /* 0x0000a30000047ab9 */ /* 0x000fe20000000800 */
[----:B------:R-:W-:Y:S01]  /*1330*/  ULEA UR5, UR5, UR39, 0xc ;  /* 0x0000002705057291 */ /* 0x000fe2000f8e603f */
[----:B------:R-:W-:-:S03]  /*1340*/  ISETP.LT.AND P0, PT, RZ, UR4, PT ;  /* 0x00000004ff007c0c */ /* 0x000fc6000bf01270 */
[----:B------:R-:W-:-:S04]  /*1350*/  UIADD3 UR5, UR5, 0x180, URZ ;  /* 0x0000018005057890 */ /* 0x000fc8000fffe03f */
[----:B------:R-:W-:-:S04]  /*1360*/  USHF.R.U32.HI UR5, URZ, 0x4, UR5 ;  /* 0x000000043f057899 */ /* 0x000fc80008011605 */
[----:B------:R-:W-:Y:S02]  /*1370*/  ULOP3.LUT UR42, UR5, 0x3fff, URZ, 0xc0, !UPT ;  /* 0x00003fff052a7892 */ /* 0x000fe4000f8ec03f */
[----:B-123-5:R-:W-:Y:S10]  /*1380*/  @P0 BRA `(.L_x_17) ;  /* 0x0000000000400947 */ /* 0x02eff40003800000 */
[----:B------:R-:W-:Y:S01]  /*1390*/  MOV R0, 0x0 ;  /* 0x0000000000007802 */ /* 0x000fe20000000f00 */
[----:B------:R-:W-:Y:S01]  /*13a0*/  ULDC.64 UR4, c[0x4][0x68] ;  /* 0x01001a0000047ab9 */ /* 0x000fe20000000a00 */
[----:B------:R-:W-:Y:S01]  /*13b0*/  ULDC.64 UR6, c[0x4][0x8] ;  /* 0x0100020000067ab9 */ /* 0x000fe20000000a00 */
[----:B-1-3--:R-:W-:Y:S01]  /*13c0*/  IMAD.U32 R4, RZ, RZ, UR4 ;  /* 0x00000004ff047e24 */ /* 0x00afe2000f8e00ff */
[----:B------:R0:W1:Y:S01]  /*13d0*/  LDC.64 R14, c[0x4][R0] ;  /* 0x01000000000e7b82 */ /* 0x0000620000000a00 */
[----:B------:R-:W-:Y:S01]  /*13e0*/  IMAD.U32 R5, RZ, RZ, UR5 ;  /* 0x00000005ff057e24 */ /* 0x000fe2000f8e00ff */
[----:B------:R-:W-:Y:S01]  /*13f0*/  ULDC.64 UR4, c[0x4][0x70] ;  /* 0x01001c0000047ab9 */ /* 0x000fe20000000a00 */
[----:B------:R-:W-:Y:S02]  /*1400*/  IMAD.U32 R10, RZ, RZ, UR6 ;  /* 0x00000006ff0a7e24 */ /* 0x000fe4000f8e00ff */
[----:B------:R-:W-:Y:S02]  /*1410*/  IMAD.U32 R6, RZ, RZ, UR4 ;  /* 0x00000004ff067e24 */ /* 0x000fe4000f8e00ff */
[----:B------:R-:W-:-:S02]  /*1420*/  IMAD.U32 R7, RZ, RZ, UR5 ;  /* 0x00000005ff077e24 */ /* 0x000fc4000f8e00ff */
[----:B------:R-:W-:Y:S02]  /*1430*/  IMAD.U32 R11, RZ, RZ, UR7 ;  /* 0x00000007ff0b7e24 */ /* 0x000fe4000f8e00ff */
[----:B------:R-:W-:Y:S02]  /*1440*/  IMAD.MOV.U32 R8, RZ, RZ, 0x1e1 ;  /* 0x000001e1ff087424 */ /* 0x000fe400078e00ff */
[----:B------:R-:W-:Y:S02]  /*1450*/  IMAD.MOV.U32 R12, RZ, RZ, 0x1 ;  /* 0x00000001ff0c7424 */ /* 0x000fe400078e00ff */
[----:B0-----:R-:W-:-:S07]  /*1460*/  IMAD.MOV.U32 R13, RZ, RZ, RZ ;  /* 0x000000ffff0d7224 */ /* 0x001fce00078e00ff */
[----:B------:R-:W-:-:S07]  /*1470*/  LEPC R20, `(.L_x_17) ;  /* 0x000000001014794e */ /* 0x000fce0000000000 */
[----:B-12--5:R-:W-:Y:S05]  /*1480*/  CALL.ABS.NOINC R14 ;  /* 0x000000000e007343 */ /* 0x026fea0003c00000 */
.L_x_17:
[----:B------:R-:W-:-:S13]  /*1490*/  ISETP.NE.AND P0, PT, R184, 0x3, PT ;  /* 0x00000003b800780c */ /* 0x000fda0003f05270 */
[----:B------:R-:W-:Y:S05]  /*14a0*/  @!P0 BRA `(.L_x_18) ;  /* 0x0000000000048947 */ /* 0x000fea0003800000 */
[----:B------:R-:W-:Y:S01]  /*14b0*/  BPT.TRAP 0x1 ;  /* 0x000000040000795c */ /* 0x000fe20000300000 */
.L_x_18:
[----:B------:R-:W-:Y:S02]  /*14c0*/  IMAD.U32 R3, RZ, RZ, UR37 ;  /* 0x00000025ff037e24 */ /* 0x000fe4000f8e00ff */
[----:B------:R-:W-:-:S03]  /*14d0*/  IMAD.U32 R0, RZ, RZ, UR36 ;  /* 0x00000024ff007e24 */ /* 0x000fc6000f8e00ff */
[----:B------:R-:W-:Y:S02]  /*14e0*/  LEA R3, R3, UR39, 0x3 ;  /* 0x0000002703037c11 */ /* 0x000fe4000f8e18ff */
[----:B------:R-:W-:-:S04]  /*14f0*/  SHF.L.U32 R0, R0, 0x1f, RZ ;  /* 0x0000001f00007819 */ /* 0x000fc800000006ff */
[----:B------:R0:W4:Y:S01]  /*1500*/  SYNCS.PHASECHK.TRANS64.TRYWAIT P1, [R3+URZ], R0 ;  /* 0x00000000030075a7 */ /* 0x000122000802017f */
[----:B------:R-:W-:Y:S05]  /*1510*/  @!P0 BRA `(.L_x_19) ;  /* 0x0000000000048947 */ /* 0x000fea0003800000 */
[----:B------:R-:W-:Y:S01]  /*1520*/  BPT.TRAP 0x1 ;  /* 0x000000040000795c */ /* 0x000fe20000300000 */
.L_x_19:
[----:B----4-:R-:W-:Y:S05]  /*1530*/  @P1 BRA `(.L_x_20) ;  /* 0x0000000000081947 */ /* 0x010fea0003800000 */
[----:B------:R-:W4:Y:S02]  /*1540*/  SYNCS.PHASECHK.TRANS64.TRYWAIT P1, [R3+URZ], R0 ;  /* 0x00000000030075a7 */ /* 0x000f24000802017f */
[----:B----4-:R-:W-:Y:S05]  /*1550*/  @!P1 BRA `(.L_x_21) ;  /* 0x000000dc00e89947 */ /* 0x010fea0003800000 */
.L_x_20:
[----:B------:R-:W-:-:S04]  /*1560*/  UISETP.LT.AND UP0, UPT, UR38, 0x1, UPT ;  /* 0x000000012600788c */ /* 0x000fc8000bf01270 */
[----:B------:R-:W-:-:S06]  /*1570*/  USEL UR4, UR38, 0x1, UP0 ;  /* 0x0000000126047887 */ /* 0x000fcc0008000000 */
[----:B0---4-:R-:W-:Y:S01]  /*1580*/  IMAD.U32 R0, RZ, RZ, UR4 ;  /* 0x00000004ff007e24 */ /* 0x011fe2000f8e00ff */
[----:B------:R-:W-:Y:S05]  /*1590*/  WARPSYNC.ALL ;  /* 0x0000000000007948 */ /* 0x000fea0003800000 */
[----:B------:R-:W-:-:S04]  /*15a0*/  IADD3 R0, -R0, UR38, RZ ;  /* 0x0000002600007c10 */ /* 0x000fc8000fffe1ff */
[----:B------:R-:W-:Y:S01]  /*15b0*/  ISETP.GE.AND P1, PT, R0, 0x1, PT ;  /* 0x000000010000780c */ /* 0x000fe20003f26270 */
[----:B------:R-:W-:Y:S01]  /*15c0*/  UIADD3 UR4, UR39, 0x30180, URZ ;  /* 0x0003018027047890 */ /* 0x000fe2000fffe03f */
[----:B------:R-:W-:Y:S01]  /*15d0*/  WARPGROUP.ARRIVE ;  /* 0x00000000000079c5 */ /* 0x000fe20000000000 */
[----:B------:R-:W-:Y:S02]  /*15e0*/  ULOP3.LUT UR28, UR42, 0x10000, URZ, 0xfc, !UPT ;  /* 0x000100002a1c7892 */ /* 0x000fe4000f8efc3f */
[----:B------:R-:W-:Y:S02]  /*15f0*/  USHF.R.U32.HI UR4, URZ, 0x4, UR4 ;  /* 0x000000043f047899 */ /* 0x000fe40008011604 */
[----:B------:R-:W-:Y:S02]  /*1600*/  ULEA UR20, UR37, UR28, 0xb ;  /* 0x0000001c25147291 */ /* 0x000fe4000f8e583f */
[----:B------:R-:W-:Y:S01]  /*1610*/  ULOP3.LUT UR4, UR4, 0x3fff, URZ, 0xc0, !UPT ;  /* 0x00003fff04047892 */ /* 0x000fe2000f8ec03f */
[----:B------:R-:W-:Y:S01]  /*1620*/  UMOV UR5, 0x80000020 ;  /* 0x8000002000057882 */ /* 0x000fe20000000000 */
[----:B------:R-:W-:-:S02]  /*1630*/  UMOV UR7, 0x80000020 ;  /* 0x8000002000077882 */ /* 0x000fc40000000000 */
[----:B------:R-:W-:Y:S01]  /*1640*/  ULOP3.LUT UR29, UR4, 0x10000, URZ, 0xfc, !UPT ;  /* 0x00010000041d7892 */ /* 0x000fe2000f8efc3f */
[----:B------:R-:W-:Y:S02]  /*1650*/  UMOV UR13, UR5 ;  /* 0x00000005000d7c82 */ /* 0x000fe40008000000 */
[----:B------:R-:W-:Y:S01]  /*1660*/  UMOV UR4, UR20 ;  /* 0x0000001400047c82 */ /* 0x000fe20008000000 */
[----:B------:R-:W-:Y:S01]  /*1670*/  UIMAD UR21, UR37, 0x140, UR29 ;  /* 0x00000140251578a4 */ /* 0x000fe2000f8e021d */
[----:B------:R-:W-:Y:S01]  /*1680*/  UMOV UR12, UR4 ;  /* 0x00000004000c7c82 */ /* 0x000fe20008000000 */
[----:B------:R-:W-:Y:S02]  /*1690*/  UMOV UR15, 0x80000020 ;  /* 0x80000020000f7882 */ /* 0x000fe40000000000 */
[----:B------:R-:W-:Y:S02]  /*16a0*/  UIADD3 UR14, UR21, 0x40, URZ ;  /* 0x00000040150e7890 */ /* 0x000fe4000fffe03f */
[----:B------:R-:W-:-:S02]  /*16b0*/  UIADD3 UR10, UR21, 0x80, URZ ;  /* 0x00000080150a7890 */ /* 0x000fc4000fffe03f */
[----:B------:R-:W-:Y:S01]  /*16c0*/  UMOV UR6, UR21 ;  /* 0x0000001500067c82 */ /* 0x000fe20008000000 */
[----:B------:R-:W-:Y:S01]  /*16d0*/  UMOV UR8, UR4 ;  /* 0x0000000400087c82 */ /* 0x000fe20008000000 */
[----:B------:R-:W-:Y:S01]  /*16e0*/  HGMMA.64x16x16.F32 R176, gdesc[UR4], RZ, !UPT, gsb0 ;  /* 0x0020000004b079f0 */ /* 0x000fe2000c0008ff */
[----:B------:R-:W-:Y:S01]  /*16f0*/  UMOV UR9, UR5 ;  /* 0x0000000500097c82 */ /* 0x000fe20008000000 */
[----:B------:R-:W-:Y:S01]  /*1700*/  UMOV UR11, 0x80000020 ;  /* 0x80000020000b7882 */ /* 0x000fe20000000000 */
[----:B------:R-:W-:Y:S01]  /*1710*/  UIADD3 UR26, UR21, 0xc0, URZ ;  /* 0x000000c0151a7890 */ /* 0x000fe2000fffe03f */
[----:B------:R-:W-:Y:S01]  /*1720*/  UMOV UR24, UR4 ;  /* 0x0000000400187c82 */ /* 0x000fe20008000000 */
[----:B------:R-:W-:Y:S01]  /*1730*/  UMOV UR25, UR5 ;  /* 0x0000000500197c82 */ /* 0x000fe20008000000 */
[----:B------:R-:W-:Y:S01]  /*1740*/  UMOV UR27, 0x80000020 ;  /* 0x80000020001b7882 */ /* 0x000fe20000000000 */
[----:B------:R-:W-:Y:S01]  /*1750*/  UIADD3 UR18, UR21, 0x100, URZ ;  /* 0x0000010015127890 */ /* 0x000fe2000fffe03f */
[----:B------:R-:W-:Y:S01]  /*1760*/  UMOV UR16, UR4 ;  /* 0x0000000400107c82 */ /* 0x000fe20008000000 */
[----:B------:R-:W-:Y:S01]  /*1770*/  UMOV UR17, UR5 ;  /* 0x0000000500117c82 */ /* 0x000fe20008000000 */
[----:B------:R-:W-:Y:S01]  /*1780*/  UMOV UR19, 0x80000020 ;  /* 0x8000002000137882 */ /* 0x000fe20000000000 */
[----:B------:R-:W-:-:S02]  /*1790*/  WARPGROUP.DEPBAR.LE gsb0, 0x0 ;  /* 0x00008000000079c5 */ /* 0x000fc40000010000 */
[----:B------:R-:W-:-:S06]  /*17a0*/  WARPGROUP.ARRIVE ;  /* 0x00000000000079c5 */ /* 0x000fcc0000000000 */
[----:B------:R-:W-:Y:S03]  /*17b0*/  HGMMA.64x16x16.F32 R144, gdesc[UR12], RZ, !UPT, gsb0 ;  /* 0x002000000c9079f0 */ /* 0x000fe6000c0008ff */
[----:B------:R-:W-:Y:S02]  /*17c0*/  WARPGROUP.DEPBAR.LE gsb0, 0x0 ;  /* 0x00008000000079c5 */ /* 0x000fe40000010000 */
[----:B------:R-:W-:-:S06]  /*17d0*/  WARPGROUP.ARRIVE ;  /* 0x00000000000079c5 */ /* 0x000fcc0000000000 */
[----:B------:R-:W-:Y:S01]  /*17e0*/  HGMMA.64x16x16.F32 R112, gdesc[UR8], RZ, !UPT, gsb0 ;  /* 0x00200000087079f0 */ /* 0x000fe2000c0008ff */
[----:B------:R-:W-:Y:S02]  /*17f0*/  UIADD3 UR8, UR20, 0x200, URZ ;  /* 0x0000020014087890 */ /* 0x000fe4000fffe03f */
[----:B------:R-:W-:Y:S02]  /*1800*/  WARPGROUP.DEPBAR.LE gsb0, 0x0 ;  /* 0x00008000000079c5 */ /* 0x000fe40000010000 */
[----:B------:R-:W-:-:S06]  /*1810*/  WARPGROUP.ARRIVE ;  /* 0x00000000000079c5 */ /* 0x000fcc0000000000 */
[----:B------:R-:W-:Y:S03]  /*1820*/  HGMMA.64x16x16.F32 R80, gdesc[UR24], RZ, !UPT, gsb0 ;  /* 0x00200000185079f0 */ /* 0x000fe6000c0008ff */
[----:B------:R-:W-:Y:S02]  /*1830*/  WARPGROUP.DEPBAR.LE gsb0, 0x0 ;  /* 0x00008000000079c5 */ /* 0x000fe40000010000 */
[----:B------:R-:W-:-:S06]  /*1840*/  WARPGROUP.ARRIVE ;  /* 0x00000000000079c5 */ /* 0x000fcc0000000000 */
[----:B------:R-:W-:Y:S01]  /*1850*/  HGMMA.64x16x16.F32 R48, gdesc[UR16], RZ, !UPT, gsb0 ;  /* 0x00200000103079f0 */ /* 0x000fe2000c0008ff */
[----:B------:R-:W-:Y:S01]  /*1860*/  UMOV UR16, UR8 ;  /* 0x0000000800107c82 */ /* 0x000fe20008000000 */
[----:B------:R-:W-:Y:S01]  /*1870*/  UMOV UR17, 0x80000020 ;  /* 0x8000002000117882 */ /* 0x000fe20000000000 */
[----:B------:R-:W-:Y:S01]  /*1880*/  UMOV UR24, UR16 ;  /* 0x0000001000187c82 */ /* 0x000fe20008000000 */
[----:B------:R-:W-:Y:S01]  /*1890*/  UMOV UR25, UR17 ;  /* 0x0000001100197c82 */ /* 0x000fe20008000000 */
[----:B------:R-:W-:Y:S01]  /*18a0*/  UMOV UR8, UR16 ;  /* 0x0000001000087c82 */ /* 0x000fe20008000000 */
[----:B------:R-:W-:Y:S01]  /*18b0*/  UMOV UR9, UR17 ;  /* 0x0000001100097c82 */ /* 0x000fe20008000000 */
[----:B------:R-:W-:Y:S01]  /*18c0*/  UMOV UR12, UR16 ;  /* 0x00000010000c7c82 */ /* 0x000fe20008000000 */
[----:B------:R-:W-:Y:S01]  /*18d0*/  UMOV UR13, UR17 ;  /* 0x00000011000d7c82 */ /* 0x000fe20008000000 */
[----:B------:R-:W-:Y:S01]  /*18e0*/  UMOV UR4, UR16 ;  /* 0x0000001000047c82 */ /* 0x000fe20008000000 */
[----:B------:R-:W-:Y:S01]  /*18f0*/  UMOV UR5, UR17 ;  /* 0x0000001100057c82 */ /* 0x000fe20008000000 */
[----:B------:R-:W-:-:S02]  /*1900*/  WARPGROUP.DEPBAR.LE gsb0, 0x0 ;  /* 0x00008000000079c5 */ /* 0x000fc40000010000 */
[----:B------:R-:W-:-:S06]  /*1910*/  WARPGROUP.ARRIVE ;  /* 0x00000000000079c5 */ /* 0x000fcc0000000000 */
[----:B------:R-:W-:Y:S03]  /*1920*/  HGMMA.64x16x16.F32 R40, gdesc[UR16], RZ, !UPT, gsb0 ;  /* 0x00200000102879f0 */ /* 0x000fe6000c0008ff */
[----:B------:R-:W-:Y:S02]  /*1930*/  WARPGROUP.DEPBAR.LE gsb0, 0x0 ;  /* 0x00008000000079c5 */ /* 0x000fe40000010000 */
        /* <DEDUP_REMOVED lines=24> */
[----:B------:R-:W-:Y:S01]  /*1ac0*/  HGMMA.64x16x16.F32 R160, gdesc[UR4], RZ, !UPT, gsb0 ;  /* 0x0020000004a079f0 */ /* 0x000fe2000c0008ff */
[----:B------:R-:W-:Y:S02]  /*1ad0*/  UMOV UR5, 0x80000020 ;  /* 0x8000002000057882 */ /* 0x000fe40000000000 */
[----:B------:R-:W-:Y:S02]  /*1ae0*/  WARPGROUP.DEPBAR.LE gsb0, 0x0 ;  /* 0x00008000000079c5 */ /* 0x000fe40000010000 */
[----:B------:R-:W-:-:S06]  /*1af0*/  WARPGROUP.ARRIVE ;  /* 0x00000000000079c5 */ /* 0x000fcc0000000000 */
[----:B------:R-:W-:Y:S01]  /*1b00*/  HGMMA.64x16x16.F32 R128, gdesc[UR12], RZ, !UPT, gsb0 ;  /* 0x002000000c8079f0 */ /* 0x000fe2000c0008ff */
[----:B------:R-:W-:Y:S02]  /*1b10*/  UIADD3 UR12, UR20, 0x600, URZ ;  /* 0x00000600140c7890 */ /* 0x000fe4000fffe03f */
[----:B------:R-:W-:Y:S02]  /*1b20*/  WARPGROUP.DEPBAR.LE gsb0, 0x0 ;  /* 0x00008000000079c5 */ /* 0x000fe40000010000 */
[----:B------:R-:W-:-:S06]  /*1b30*/  WARPGROUP.ARRIVE ;  /* 0x00000000000079c5 */ /* 0x000fcc0000000000 */
[----:B------:R-:W-:Y:S01]  /*1b40*/  HGMMA.64x16x16.F32 R96, gdesc[UR8], RZ, !UPT, gsb0 ;  /* 0x00200000086079f0 */ /* 0x000fe2000c0008ff */
[----:B------:R-:W-:-:S07]  /*1b50*/  UIADD3 UR8, UR20, 0x2, URZ ;  /* 0x0000000214087890 */ /* 0x000fce000fffe03f */
[----:B------:R-:W-:Y:S01]  /*1b60*/  UMOV UR4, UR8 ;  /* 0x0000000800047c82 */ /* 0x000fe20008000000 */
[----:B------:R-:W-:Y:S02]  /*1b70*/  WARPGROUP.DEPBAR.LE gsb0, 0x0 ;  /* 0x00008000000079c5 */ /* 0x000fe40000010000 */
[----:B------:R-:W-:-:S06]  /*1b80*/  WARPGROUP.ARRIVE ;  /* 0x00000000000079c5 */ /* 0x000fcc0000000000 */
[----:B------:R-:W-:Y:S01]  /*1b90*/  HGMMA.64x16x16.F32 R64, gdesc[UR24], RZ, !UPT, gsb0 ;  /* 0x00200000184079f0 */ /* 0x000fe2000c0008ff */
[----:B------:R-:W-:Y:S01]  /*1ba0*/  UMOV UR24, UR4 ;  /* 0x0000000400187c82 */ /* 0x000fe20008000000 */
[----:B------:R-:W-:Y:S01]  /*1bb0*/  UMOV UR25, UR5 ;  /* 0x0000000500197c82 */ /* 0x000fe20008000000 */
        /* <DEDUP_REMOVED lines=9> */
[----:B------:R-:W-:Y:S02]  /*1c50*/  WARPGROUP.DEPBAR.LE gsb0, 0x0 ;  /* 0x00008000000079c5 */ /* 0x000fe40000010000 */
[----:B------:R-:W-:-:S06]  /*1c60*/  WARPGROUP.ARRIVE ;  /* 0x00000000000079c5 */ /* 0x000fcc0000000000 */
[----:B------:R-:W-:Y:S01]  /*1c70*/  HGMMA.64x16x16.F32 R24, gdesc[UR16], RZ, !UPT, gsb0 ;  /* 0x00200000101879f0 */ /* 0x000fe2000c0008ff */
[----:B------:R-:W-:Y:S01]  /*1c80*/  UMOV UR18, UR26 ;  /* 0x0000001a00127c82 */ /* 0x000fe20008000000 */
[----:B------:R-:W-:Y:S01]  /*1c90*/  UMOV UR19, UR27 ;  /* 0x0000001b00137c82 */ /* 0x000fe20008000000 */
[----:B------:R-:W-:Y:S01]  /*1ca0*/  UIADD3 UR26, UR21, 0x102, URZ ;  /* 0x00000102151a7890 */ /* 0x000fe2000fffe03f */
[----:B------:R-:W-:Y:S01]  /*1cb0*/  UMOV UR27, 0x80000020 ;  /* 0x80000020001b7882 */ /* 0x000fe20000000000 */
[----:B------:R-:W-:Y:S02]  /*1cc0*/  WARPGROUP.DEPBAR.LE gsb0, 0x0 ;  /* 0x00008000000079c5 */ /* 0x000fe40000010000 */
[----:B------:R-:W-:-:S06]  /*1cd0*/  WARPGROUP.ARRIVE ;  /* 0x00000000000079c5 */ /* 0x000fcc0000000000 */
[----:B------:R-:W-:Y:S01]  /*1ce0*/  HGMMA.64x16x16.F32 R56, gdesc[UR16], RZ, !UPT, gsb0 ;  /* 0x00200000103879f0 */ /* 0x000fe2000c0008ff */
[----:B------:R-:W-:Y:S01]  /*1cf0*/  UMOV UR18, UR6 ;  /* 0x0000000600127c82 */ /* 0x000fe20008000000 */
[----:B------:R-:W-:Y:S01]  /*1d00*/  UMOV UR19, UR7 ;  /* 0x0000000700137c82 */ /* 0x000fe20008000000 */
[----:B------:R-:W-:Y:S01]  /*1d10*/  UMOV UR7, 0x80000020 ;  /* 0x8000002000077882 */ /* 0x000fe20000000000 */
[----:B------:R-:W-:Y:S02]  /*1d20*/  WARPGROUP.DEPBAR.LE gsb0, 0x0 ;  /* 0x00008000000079c5 */ /* 0x000fe40000010000 */
[----:B------:R-:W-:-:S06]  /*1d30*/  WARPGROUP.ARRIVE ;  /* 0x00000000000079c5 */ /* 0x000fcc0000000000 */
[----:B------:R-:W-:Y:S01]  /*1d40*/  HGMMA.64x16x16.F32 R88, gdesc[UR8], RZ, !UPT, gsb0 ;  /* 0x00200000085879f0 */ /* 0x000fe2000c0008ff */
[----:B------:R-:W-:Y:S01]  /*1d50*/  UIADD3 UR10, UR21, 0x2, URZ ;  /* 0x00000002150a7890 */ /* 0x000fe2000fffe03f */
[----:B------:R-:W-:Y:S01]  /*1d60*/  UMOV UR8, UR4 ;  /* 0x0000000400087c82 */ /* 0x000fe20008000000 */
[----:B------:R-:W-:Y:S01]  /*1d70*/  UMOV UR9, UR5 ;  /* 0x0000000500097c82 */ /* 0x000fe20008000000 */
[----:B------:R-:W-:-:S04]  /*1d80*/  UMOV UR11, 0x80000020 ;  /* 0x80000020000b7882 */ /* 0x000fc80000000000 */
[----:B------:R-:W-:Y:S01]  /*1d90*/  UMOV UR6, UR10 ;  /* 0x0000000a00067c82 */ /* 0x000fe20008000000 */
        /* <DEDUP_REMOVED lines=11> */
[----:B------:R-:W-:Y:S02]  /*1e50*/  UIADD3 UR16, UR21, 0x82, URZ ;  /* 0x0000008215107890 */ /* 0x000fe4000fffe03f */
[----:B------:R-:W-:Y:S01]  /*1e60*/  UIADD3 UR18, UR21, 0xc2, URZ ;  /* 0x000000c215127890 */ /* 0x000fe2000fffe03f */
[----:B------:R-:W-:Y:S01]  /*1e70*/  UMOV UR17, UR5 ;  /* 0x0000000500117c82 */ /* 0x000fe20008000000 */
[----:B------:R-:W-:-:S03]  /*1e80*/  UMOV UR19, 0x80000020 ;  /* 0x8000002000137882 */ /* 0x000fc60000000000 */
[----:B------:R-:W-:Y:S01]  /*1e90*/  UMOV UR14, UR16 ;  /* 0x00000010000e7c82 */ /* 0x000fe20008000000 */
[----:B------:R-:W-:Y:S01]  /*1ea0*/  UMOV UR16, UR4 ;  /* 0x0000000400107c82 */ /* 0x000fe20008000000 */
[----:B------:R-:W-:Y:S02]  /*1eb0*/  WARPGROUP.DEPBAR.LE gsb0, 0x0 ;  /* 0x00008000000079c5 */ /* 0x000fe40000010000 */
[----:B------:R-:W-:-:S06]  /*1ec0*/  WARPGROUP.ARRIVE ;  /* 0x00000000000079c5 */ /* 0x000fcc0000000000 */
[----:B------:R-:W-:Y:S03]  /*1ed0*/  HGMMA.64x16x16.F32 R176, gdesc[UR4], R176, gsb0 ;  /* 0x0020000004b079f0 */ /* 0x000fe600080008b0 */
[----:B------:R-:W-:Y:S02]  /*1ee0*/  WARPGROUP.DEPBAR.LE gsb0, 0x0 ;  /* 0x00008000000079c5 */ /* 0x000fe40000010000 */
[----:B------:R-:W-:-:S06]  /*1ef0*/  WARPGROUP.ARRIVE ;  /* 0x00000000000079c5 */ /* 0x000fcc0000000000 */
[----:B------:R-:W-:Y:S01]  /*1f00*/  HGMMA.64x16x16.F32 R144, gdesc[UR8], R144, gsb0 ;  /* 0x00200000089079f0 */ /* 0x000fe20008000890 */
[----:B------:R-:W-:Y:S02]  /*1f10*/  UIADD3 UR8, UR20, 0x202, URZ ;  /* 0x0000020214087890 */ /* 0x000fe4000fffe03f */
[----:B------:R-:W-:Y:S02]  /*1f20*/  WARPGROUP.DEPBAR.LE gsb0, 0x0 ;  /* 0x00008000000079c5 */ /* 0x000fe40000010000 */
[----:B------:R-:W-:-:S06]  /*1f30*/  WARPGROUP.ARRIVE ;  /* 0x00000000000079c5 */ /* 0x000fcc0000000000 */
[----:B------:R-:W-:Y:S03]  /*1f40*/  HGMMA.64x16x16.F32 R112, gdesc[UR12], R112, gsb0 ;  /* 0x002000000c7079f0 */ /* 0x000fe60008000870 */
[----:B------:R-:W-:Y:S02]  /*1f50*/  WARPGROUP.DEPBAR.LE gsb0, 0x0 ;  /* 0x00008000000079c5 */ /* 0x000fe40000010000 */
[----:B------:R-:W-:-:S06]  /*1f60*/  WARPGROUP.ARRIVE ;  /* 0x00000000000079c5 */ /* 0x000fcc0000000000 */
[----:B------:R-:W-:Y:S03]  /*1f70*/  HGMMA.64x16x16.F32 R80, gdesc[UR16], R80, gsb0 ;  /* 0x00200000105079f0 */ /* 0x000fe60008000850 */
[----:B------:R-:W-:Y:S02]  /*1f80*/  WARPGROUP.DEPBAR.LE gsb0, 0x0 ;  /* 0x00008000000079c5 */ /* 0x000fe40000010000 */
[----:B------:R-:W-:-:S06]  /*1f90*/  WARPGROUP.ARRIVE ;  /* 0x00000000000079c5 */ /* 0x000fcc0000000000 */
[----:B------:R-:W-:Y:S01]  /*1fa0*/  HGMMA.64x16x16.F32 R48, gdesc[UR24], R48, gsb0 ;  /* 0x00200000183079f0 */ /* 0x000fe20008000830 */
        /* <DEDUP_REMOVED lines=19> */
[----:B------:R-:W-:Y:S02]  /*20e0*/  UIADD3 UR12, UR20, 0x402, URZ ;  /* 0x00000402140c7890 */ /* 0x000fe4000fffe03f */
[----:B------:R-:W-:Y:S01]  /*20f0*/  UIADD3 UR20, UR20, 0x602, URZ ;  /* 0x0000060214147890 */ /* 0x000fe2000fffe03f */
        /* <DEDUP_REMOVED lines=57> */
[----:B------:R-:W-:Y:S05]  /*2490*/  @!P1 BRA `(.L_x_22) ;  /* 0x00000010002c9947 */ /* 0x000fea0003800000 */
[----:B------:R-:W-:Y:S01]  /*24a0*/  UIADD3 UR30, UR37, 0x1, URZ ;  /* 0x00000001251e7890 */ /* 0x000fe2000fffe03f */
[----:B------:R-:W-:Y:S02]  /*24b0*/  IMAD.MOV.U32 R3, RZ, RZ, R0 ;  /* 0x000000ffff037224 */ /* 0x000fe400078e0000 */
[----:B-1-3--:R-:W-:Y:S01]  /*24c0*/  IMAD.U32 R4, RZ, RZ, UR37 ;  /* 0x00000025ff047e24 */ /* 0x00afe2000f8e00ff */
[----:B------:R-:W-:-:S04]  /*24d0*/  UISETP.NE.AND UP0, UPT, UR30, 0x6, UPT ;  /* 0x000000061e00788c */ /* 0x000fc8000bf05270 */
[----:B------:R-:W-:Y:S02]  /*24e0*/  USEL UR4, URZ, 0x1, UP0 ;  /* 0x000000013f047887 */ /* 0x000fe40008000000 */
[----:B------:R-:W-:Y:S02]  /*24f0*/  USEL UR30, UR30, URZ, UP0 ;  /* 0x0000003f1e1e7287 */ /* 0x000fe40008000000 */
[----:B------:R-:W-:-:S06]  /*2500*/  ULOP3.LUT UR4, UR36, UR4, URZ, 0x3c, !UPT ;  /* 0x0000000424047292 */ /* 0x000fcc000f8e3c3f */
[----:B------:R-:W-:-:S07]  /*2510*/  IMAD.U32 R7, RZ, RZ, UR4 ;  /* 0x00000004ff077e24 */ /* 0x000fce000f8e00ff */
.L_x_29:
[----:B------:R-:W-:Y:S05]  /*2520*/  @!P0 BRA `(.L_x_23) ;  /* 0x0000000000048947 */ /* 0x000fea0003800000 */
[----:B------:R-:W-:Y:S01]  /*2530*/  BPT.TRAP 0x1 ;  /* 0x000000040000795c */ /* 0x000fe20000300000 */
.L_x_23:
[----:B------:R-:W-:Y:S01]  /*2540*/  ULEA UR4, UR30, UR39, 0x3 ;  /* 0x000000271e047291 */ /* 0x000fe2000f8e183f */
[----:B------:R-:W-:-:S08]  /*2550*/  SHF.L.U32 R5, R7, 0x1f, RZ ;  /* 0x0000001f07057819 */ /* 0x000fd000000006ff */
[----:B------:R0:W1:Y:S01]  /*2560*/  SYNCS.PHASECHK.TRANS64.TRYWAIT P1, [UR4], R5 ;  /* 0x00000005ff0075a7 */ /* 0x0000620008020144 */
[----:B------:R-:W-:Y:S05]  /*2570*/  @!P0 BRA `(.L_x_24) ;  /* 0x0000000000048947 */ /* 0x000fea0003800000 */
[----:B------:R-:W-:Y:S01]  /*2580*/  BPT.TRAP 0x1 ;  /* 0x000000040000795c */ /* 0x000fe20000300000 */
.L_x_24:
[----:B-1----:R-:W-:Y:S05]  /*2590*/  @P1 BRA `(.L_x_25) ;  /* 0x0000000000081947 */ /* 0x002fea0003800000 */
[----:B------:R-:W1:Y:S02]  /*25a0*/  SYNCS.PHASECHK.TRANS64.TRYWAIT P1, [UR4], R5 ;  /* 0x00000005ff0075a7 */ /* 0x000e640008020144 */
[----:B-1----:R-:W-:Y:S05]  /*25b0*/  @!P1 BRA `(.L_x_26) ;  /* 0x000000cc00e49947 */ /* 0x002fea0003800000 */
.L_x_25:
[----:B------:R-:W-:Y:S01]  /*25c0*/  ULEA UR20, UR30, UR28, 0xb ;  /* 0x0000001c1e147291 */ /* 0x000fe2000f8e583f */
[----:B------:R-:W-:Y:S01]  /*25d0*/  WARPGROUP.ARRIVE ;  /* 0x00000000000079c5 */ /* 0x000fe20000000000 */
[----:B------:R-:W-:Y:S01]  /*25e0*/  UIMAD UR22, UR30, 0x140, UR29 ;  /* 0x000001401e1678a4 */ /* 0x000fe2000f8e021d */
[----:B------:R-:W-:Y:S01]  /*25f0*/  UMOV UR21, 0x80000020 ;  /* 0x8000002000157882 */ /* 0x000fe20000000000 */
[----:B------:R-:W-:Y:S02]  /*2600*/  UMOV UR23, 0x80000020 ;  /* 0x8000002000177882 */ /* 0x000fe40000000000 */
[----:B------:R-:W-:Y:S01]  /*2610*/  UIADD3 UR26, UR22, 0x40, URZ ;  /* 0x00000040161a7890 */ /* 0x000fe2000fffe03f */
[----:B------:R-:W-:Y:S01]  /*2620*/  UMOV UR24, UR20 ;  /* 0x0000001400187c82 */ /* 0x000fe20008000000 */
[----:B------:R-:W-:Y:S01]  /*2630*/  UMOV UR25, UR21 ;  /* 0x0000001500197c82 */ /* 0x000fe20008000000 */
[----:B------:R-:W-:Y:S02]  /*2640*/  UMOV UR27, 0x80000020 ;  /* 0x80000020001b7882 */ /* 0x000fe40000000000 */
[----:B------:R-:W-:Y:S01]  /*2650*/  HGMMA.64x16x16.F32 R176, gdesc[UR20], R176, gsb0 ;  /* 0x0020000014b079f0 */ /* 0x000fe200080008b0 */
        /* <DEDUP_REMOVED lines=12> */
[----:B------:R-:W-:-:S03]  /*2720*/  UIADD3 UR4, UR20, 0x200, URZ ;  /* 0x0000020014047890 */ /* 0x000fc6000fffe03f */
[----:B------:R-:W-:Y:S01]  /*2730*/  UMOV UR6, UR18 ;  /* 0x0000001200067c82 */ /* 0x000fe20008000000 */
[----:B------:R-:W-:Y:S01]  /*2740*/  UMOV UR7, UR19 ;  /* 0x0000001300077c82 */ /* 0x000fe20008000000 */
[----:B------:R-:W-:Y:S01]  /*2750*/  UMOV UR5, 0x80000020 ;  /* 0x8000002000057882 */ /* 0x000fe20000000000 */
        /* <DEDUP_REMOVED lines=12> */
[----:B------:R-:W-:Y:S01]  /*2820*/  HGMMA.64x16x16.F32 R48, gdesc[UR16], R48, gsb0 ;  /* 0x00200000103079f0 */ /* 0x000fe20008000830 */
[----:B------:R-:W-:Y:S01]  /*2830*/  UIADD3 UR16, UR20, 0x600, URZ ;  /* 0x0000060014107890 */ /* 0x000fe2000fffe03f */
[----:B------:R-:W-:Y:S02]  /*2840*/  UMOV UR17, 0x80000020 ;  /* 0x8000002000117882 */ /* 0x000fe40000000000 */
[----:B------:R-:W-:Y:S01]  /*2850*/  UMOV UR13, UR17 ;  /* 0x00000011000d7c82 */ /* 0x000fe20008000000 */
[----:B------:R-:W-:Y:S01]  /*2860*/  UMOV UR9, UR17 ;  /* 0x0000001100097c82 */ /* 0x000fe20008000000 */
[----:B------:R-:W-:Y:S02]  /*2870*/  UMOV UR25, UR17 ;  /* 0x0000001100197c82 */ /* 0x000fe40008000000 */
[----:B------:R-:W-:Y:S01]  /*2880*/  UMOV UR12, UR16 ;  /* 0x00000010000c7c82 */ /* 0x000fe20008000000 */
[----:B------:R-:W-:Y:S01]  /*2890*/  UMOV UR24, UR16 ;  /* 0x0000001000187c82 */ /* 0x000fe20008000000 */
[----:B------:R-:W-:-:S02]  /*28a0*/  WARPGROUP.DEPBAR.LE gsb0, 0x0 ;  /* 0x00008000000079c5 */ /* 0x000fc40000010000 */
[----:B------:R-:W-:-:S06]  /*28b0*/  WARPGROUP.ARRIVE ;  /* 0x00000000000079c5 */ /* 0x000fcc0000000000 */
[----:B------:R-:W-:Y:S01]  /*28c0*/  HGMMA.64x16x16.F32 R40, gdesc[UR4], R40, gsb0 ;  /* 0x00200000042879f0 */ /* 0x000fe20008000828 */
[----:B------:R-:W-:Y:S01]  /*28d0*/  UMOV UR6, UR14 ;  /* 0x0000000e00067c82 */ /* 0x000fe20008000000 */
[----:B------:R-:W-:Y:S01]  /*28e0*/  UMOV UR7, UR15 ;  /* 0x0000000f00077c82 */ /* 0x000fe20008000000 */
[----:B------:R-:W-:Y:S02]  /*28f0*/  WARPGROUP.DEPBAR.LE gsb0, 0x0 ;  /* 0x00008000000079c5 */ /* 0x000fe40000010000 */
        /* <DEDUP_REMOVED lines=19> */
[----:B------:R-:W-:Y:S01]  /*2a30*/  UMOV UR4, UR8 ;  /* 0x0000000800047c82 */ /* 0x000fe20008000000 */
[----:B------:R-:W-:Y:S01]  /*2a40*/  UMOV UR5, 0x80000020 ;  /* 0x8000002000057882 */ /* 0x000fe20000000000 */
        /* <DEDUP_REMOVED lines=24> */
[----:B------:R-:W-:Y:S02]  /*2bd0*/  UIADD3 UR4, UR20, 0x2, URZ ;  /* 0x0000000214047890 */ /* 0x000fe4000fffe03f */
[----:B------:R-:W-:Y:S01]  /*2be0*/  UIADD3 UR6, UR22, 0x2, URZ ;  /* 0x0000000216067890 */ /* 0x000fe2000fffe03f */
[----:B------:R-:W-:Y:S01]  /*2bf0*/  UMOV UR5, 0x80000020 ;  /* 0x8000002000057882 */ /* 0x000fe20000000000 */
[----:B------:R-:W-:Y:S01]  /*2c00*/  UMOV UR7, 0x80000020 ;  /* 0x8000002000077882 */ /* 0x000fe20000000000 */
        /* <DEDUP_REMOVED lines=8> */
[----:B------:R-:W-:Y:S01]  /*2c90*/  UIADD3 UR14, UR22, 0x82, URZ ;  /* 0x00000082160e7890 */ /* 0x000fe2000fffe03f */
[----:B------:R-:W-:Y:S01]  /*2ca0*/  UMOV UR12, UR4 ;  /* 0x00000004000c7c82 */ /* 0x000fe20008000000 */
[----:B------:R-:W-:Y:S01]  /*2cb0*/  UMOV UR13, UR5 ;  /* 0x00000005000d7c82 */ /* 0x000fe20008000000 */
[----:B------:R-:W-:Y:S01]  /*2cc0*/  UMOV UR15, 0x80000020 ;  /* 0x80000020000f7882 */ /* 0x000fe20000000000 */
        /* <DEDUP_REMOVED lines=116> */
[----:B------:R-:W-:Y:S01]  /*3410*/  BPT.TRAP 0x1 ;  /* 0x000000040000795c */ /* 0x000fe20000300000 */
.L_x_27:
[----:B------:R-:W-:-:S13]  /*3420*/  ISETP.NE.AND P1, PT, R2, RZ, PT ;  /* 0x000000ff0200720c */ /* 0x000fda0003f25270 */
[----:B01----:R-:W-:-:S05]  /*3430*/  @P1 LEA R5, R4, UR39, 0x3 ;  /* 0x0000002704051c11 */ /* 0x003fca000f8e18ff */
[----:B------:R-:W-:-:S05]  /*3440*/  @P1 VIADD R5, R5, 0x30 ;  /* 0x0000003005051836 */ /* 0x000fca0000000000 */
[----:B------:R-:W-:-:S04]  /*3450*/  @P1 PRMT R5, R16, 0x654, R5 ;  /* 0x0000065410051816 */ /* 0x000fc80000000005 */
[----:B------:R0:W-:Y:S01]  /*3460*/  @P1 SYNCS.ARRIVE.TRANS64.RED.A1T0 RZ, [R5+URZ], RZ ;  /* 0x000000ff05ff19a7 */ /* 0x0001e2000810043f */
[----:B------:R-:W-:-:S13]  /*3470*/  ISETP.GT.U32.AND P1, PT, R18, 0x1, PT ;  /* 0x000000011200780c */ /* 0x000fda0003f24070 */
[----:B0-----:R-:W-:Y:S05]  /*3480*/  @P1 BRA `(.L_x_28) ;  /* 0x0000000000041947 */ /* 0x001fea0003800000 */
[----:B------:R-:W-:Y:S01]  /*3490*/  BPT.TRAP 0x1 ;  /* 0x000000040000795c */ /* 0x000fe20000300000 */
.L_x_28:
[----:B------:R-:W-:Y:S01]  /*34a0*/  UIADD3 UR30, UR30, 0x1, URZ ;  /* 0x000000011e1e7890 */ /* 0x000fe2000fffe03f */
[C---:B------:R-:W-:Y:S01]  /*34b0*/  ISETP.GT.AND P2, PT, R3.reuse, 0x1, PT ;  /* 0x000000010300780c */ /* 0x040fe20003f44270 */
[----:B------:R-:W-:Y:S02]  /*34c0*/  VIADD R4, R4, 0x1 ;  /* 0x0000000104047836 */ /* 0x000fe40000000000 */
[----:B------:R-:W-:Y:S01]  /*34d0*/  UISETP.NE.AND UP0, UPT, UR30, 0x6, UPT ;  /* 0x000000061e00788c */ /* 0x000fe2000bf05270 */
[----:B------:R-:W-:Y:S02]  /*34e0*/  VIADD R3, R3, 0xffffffff ;  /* 0xffffffff03037836 */ /* 0x000fe40000000000 */
[C---:B------:R-:W-:Y:S01]  /*34f0*/  ISETP.NE.AND P1, PT, R4.reuse, 0x6, PT ;  /* 0x000000060400780c */ /* 0x040fe20003f25270 */
[----:B------:R-:W-:Y:S02]  /*3500*/  USEL UR4, URZ, 0x1, UP0 ;  /* 0x000000013f047887 */ /* 0x000fe40008000000 */
[----:B------:R-:W-:Y:S01]  /*3510*/  USEL UR30, UR30, URZ, UP0 ;  /* 0x0000003f1e1e7287 */ /* 0x000fe20008000000 */
[----:B------:R-:W-:-:S03]  /*3520*/  SEL R4, R4, RZ, P1 ;  /* 0x000000ff04047207 */ /* 0x000fc60000800000 */
[----:B------:R-:W-:Y:S01]  /*3530*/  LOP3.LUT R7, R7, UR4, RZ, 0x3c, !PT ;  /* 0x0000000407077c12 */ /* 0x000fe2000f8e3cff */
[----:B------:R-:W-:Y:S07]  /*3540*/  @P2 BRA `(.L_x_29) ;  /* 0xffffffec00f42947 */ /* 0x000fee000383ffff */
.L_x_22:
[----:B------:R-:W0:Y:S02]  /*3550*/  LDC R3, c[0x0][0x28c] ;  /* 0x0000a300ff037b82 */ /* 0x000e240000000800 */
[----:B0-----:R-:W-:-:S13]  /*3560*/  ISETP.GE.AND P1, PT, R3, 0x1, PT ;  /* 0x000000010300780c */ /* 0x001fda0003f26270 */
[----:B------:R-:W-:Y:S05]  /*3570*/  @!P1 BRA `(.L_x_30) ;  /* 0x0000000000389947 */ /* 0x000fea0003800000 */
[----:B------:R-:W-:Y:S05]  /*3580*/  @!P0 BRA `(.L_x_31) ;  /* 0x0000000000048947 */ /* 0x000fea0003800000 */
[----:B------:R-:W-:Y:S01]  /*3590*/  BPT.TRAP 0x1 ;  /* 0x000000040000795c */ /* 0x000fe20000300000 */
.L_x_31:
[----:B------:R-:W-:-:S13]  /*35a0*/  ISETP.NE.AND P0, PT, R2, RZ, PT ;  /* 0x000000ff0200720c */ /* 0x000fda0003f05270 */
[----:B------:R-:W-:-:S04]  /*35b0*/  @P0 VIADD R0, R0, UR37 ;  /* 0x0000002500000c36 */ /* 0x000fc80008000000 */
[----:B-1-3--:R-:W-:-:S05]  /*35c0*/  @P0 IMAD.WIDE.U32 R4, R0, -0x55555555, RZ ;  /* 0xaaaaaaab00040825 */ /* 0x00afca00078e00ff */
[----:B------:R-:W-:-:S05]  /*35d0*/  @P0 SHF.R.U32.HI R5, RZ, 0x2, R5 ;  /* 0x00000002ff050819 */ /* 0x000fca0000011605 */
[----:B------:R-:W-:-:S05]  /*35e0*/  @P0 IMAD R0, R5, -0x6, R0 ;  /* 0xfffffffa05000824 */ /* 0x000fca00078e0200 */
[----:B------:R-:W-:-:S05]  /*35f0*/  @P0 LEA R0, R0, UR39, 0x3 ;  /* 0x0000002700000c11 */ /* 0x000fca000f8e18ff */
[----:B------:R-:W-:-:S05]  /*3600*/  @P0 VIADD R3, R0, 0x30 ;  /* 0x0000003000030836 */ /* 0x000fca0000000000 */
[----:B------:R-:W-:-:S04]  /*3610*/  @P0 PRMT R3, R16, 0x654, R3 ;  /* 0x0000065410030816 */ /* 0x000fc80000000003 */
[----:B------:R0:W-:Y:S01]  /*3620*/  @P0 SYNCS.ARRIVE.TRANS64.RED.A1T0 RZ, [R3+URZ], RZ ;  /* 0x000000ff03ff09a7 */ /* 0x0001e2000810043f */
[----:B------:R-:W-:-:S13]  /*3630*/  ISETP.GT.U32.AND P0, PT, R18, 0x1, PT ;  /* 0x000000011200780c */ /* 0x000fda0003f04070 */
[----:B0-----:R-:W-:Y:S05]  /*3640*/  @P0 BRA `(.L_x_30) ;  /* 0x0000000000040947 */ /* 0x001fea0003800000 */
[----:B------:R-:W-:Y:S01]  /*3650*/  BPT.TRAP 0x1 ;  /* 0x000000040000795c */ /* 0x000fe20000300000 */
.L_x_30:
[----:B------:R-:W4:Y:S01]  /*3660*/  LDL.LU R7, [R1] ;  /* 0x0000000001077983 */ /* 0x000f220000300800 */
[----:B------:R-:W0:Y:S01]  /*3670*/  LDC R6, c[0x0][0x288] ;  /* 0x0000a200ff067b82 */ /* 0x000e220000000800 */
[----:B------:R-:W1:Y:S01]  /*3680*/  S2R R11, SR_TID.X ;  /* 0x00000000000b7919 */ /* 0x000e620000002100 */
[----:B------:R-:W-:Y:S01]  /*3690*/  IMAD R9, R23, 0x50, RZ ;  /* 0x0000005017097824 */ /* 0x000fe200078e02ff */
[----:B------:R-:W-:Y:S01]  /*36a0*/  UIADD3 UR37, UR38, UR37, URZ ;  /* 0x0000002526257290 */ /* 0x000fe2000fffe03f */
[----:B------:R-:W-:Y:S01]  /*36b0*/  ULDC UR7, c[0x0][0x284] ;  /* 0x0000a10000077ab9 */ /* 0x000fe20000000800 */
[----:B------:R-:W-:Y:S02]  /*36c0*/  UISETP.GE.U32.AND UP1, UPT, UR38, 0x6, UPT ;  /* 0x000000062600788c */ /* 0x000fe4000bf26070 */
[----:B------:R-:W-:Y:S01]  /*36d0*/  UISETP.GT.U32.AND UP0, UPT, UR37, 0x5, UPT ;  /* 0x000000052500788c */ /* 0x000fe2000bf04070 */
[----:B------:R-:W-:Y:S01]  /*36e0*/  SHF.R.S32.HI R13, RZ, 0x1f, R17 ;  /* 0x0000001fff0d7819 */ /* 0x000fe20000011411 */
[----:B------:R-:W-:-:S02]  /*36f0*/  ULDC.64 UR8, c[0x0][0x5d0] ;  /* 0x0001740000087ab9 */ /* 0x000fc40000000a00 */
[----:B------:R-:W-:Y:S01]  /*3700*/  UISETP.LT.U32.AND UP0, UPT, UR38, 0x6, UP0 ;  /* 0x000000062600788c */ /* 0x000fe20008701070 */
[--C-:B-1----:R-:W-:Y:S02]  /*3710*/  SHF.R.U32.HI R0, RZ, 0x2, R11.reuse ;  /* 0x00000002ff007819 */ /* 0x102fe4000001160b */
[----:B---3--:R-:W-:Y:S02]  /*3720*/  SHF.R.U32.HI R5, RZ, 0x7, R11 ;  /* 0x00000007ff057819 */ /* 0x008fe4000001160b */
[----:B------:R-:W-:Y:S02]  /*3730*/  LOP3.LUT R4, R11, 0x60, RZ, 0xc0, !PT ;  /* 0x000000600b047812 */ /* 0x000fe400078ec0ff */
[----:B------:R-:W-:Y:S02]  /*3740*/  LOP3.LUT R3, R0, 0x7, RZ, 0xc0, !PT ;  /* 0x0000000700037812 */ /* 0x000fe400078ec0ff */
[----:B------:R-:W-:Y:S02]  /*3750*/  LOP3.LUT R0, R5, 0x1, RZ, 0xc0, !PT ;  /* 0x0000000105007812 */ /* 0x000fe400078ec0ff */
[----:B------:R-:W-:-:S02]  /*3760*/  SHF.R.U32.HI R8, RZ, 0x1, R4 ;  /* 0x00000001ff087819 */ /* 0x000fc40000011604 */
[----:B------:R-:W-:Y:S01]  /*3770*/  LOP3.LUT R4, R11, 0x3, RZ, 0xc0, !PT ;  /* 0x000000030b047812 */ /* 0x000fe200078ec0ff */
[----:B------:R-:W-:Y:S01]  /*3780*/  IMAD.SHL.U32 R10, R0, 0x40, RZ ;  /* 0x00000040000a7824 */ /* 0x000fe200078e00ff */
[--C-:B------:R-:W-:Y:S02]  /*3790*/  IADD3 R5, RZ, -R8, -R3.reuse ;  /* 0x80000008ff057210 */ /* 0x100fe40007ffe803 */
[----:B0-----:R-:W-:Y:S02]  /*37a0*/  ISETP.GE.AND P0, PT, R9, R6, PT ;  /* 0x000000060900720c */ /* 0x001fe40003f06270 */
[----:B--2---:R-:W-:Y:S01]  /*37b0*/  LOP3.LUT R187, R10, 0x40, R3, 0xe2, !PT ;  /* 0x000000400abb7812 */ /* 0x004fe200078ee203 */
[----:B------:R-:W-:Y:S02]  /*37c0*/  IMAD R23, R0, -0x40, R5 ;  /* 0xffffffc000177824 */ /* 0x000fe400078e0205 */
[----:B------:R-:W-:Y:S02]  /*37d0*/  IMAD R10, R4, -0x2, R6 ;  /* 0xfffffffe040a7824 */ /* 0x000fe400078e0206 */
[----:B------:R-:W-:Y:S01]  /*37e0*/  IMAD.SHL.U32 R4, R11, 0x2, RZ ;  /* 0x000000020b047824 */ /* 0x000fe200078e00ff */
[----:B------:R-:W-:-:S02]  /*37f0*/  UIMAD.WIDE.U32 UR4, UR37, -0x55555555, URZ ;  /* 0xaaaaaaab250478a5 */ /* 0x000fc4000f8e003f */
[----:B------:R-:W-:Y:S02]  /*3800*/  USEL UR6, URZ, 0x1, !UP0 ;  /* 0x000000013f067887 */ /* 0x000fe4000c000000 */
[----:B------:R-:W-:Y:S01]  /*3810*/  LOP3.LUT R4, R9, 0x6, R4, 0xf8, !PT ;  /* 0x0000000609047812 */ /* 0x000fe200078ef804 */
[----:B------:R-:W-:Y:S01]  /*3820*/  IMAD R6, R13, UR8, RZ ;  /* 0x000000080d067c24 */ /* 0x000fe2000f8e02ff */
[----:B------:R-:W-:Y:S02]  /*3830*/  USHF.R.U32.HI UR4, URZ, 0x2, UR5 ;  /* 0x000000023f047899 */ /* 0x000fe40008011605 */
[----:B------:R-:W-:Y:S01]  /*3840*/  SHF.R.S32.HI R5, RZ, 0x1f, R4 ;  /* 0x0000001fff057819 */ /* 0x000fe20000011404 */
[----:B------:R-:W-:Y:S01]  /*3850*/  ULOP3.LUT UR36, UR36, UR6, URZ, 0x3c, !UPT ;  /* 0x0000000624247292 */ /* 0x000fe2000f8e3c3f */
[----:B------:R-:W-:Y:S01]  /*3860*/  IMAD R189, R17, UR9, R6 ;  /* 0x0000000911bd7c24 */ /* 0x000fe2000f8e0206 */
[----:B------:R-:W-:Y:S02]  /*3870*/  UIMAD UR37, UR4, -0x6, UR37 ;  /* 0xfffffffa042578a4 */ /* 0x000fe4000f8e0225 */
[----:B------:R-:W-:Y:S01]  /*3880*/  @UP1 ULOP3.LUT UR36, UR36, 0x1, UR4, 0x78, !UPT ;  /* 0x0000000124241892 */ /* 0x000fe2000f8e7804 */
[----:B------:R-:W-:-:S02]  /*3890*/  IMAD.IADD R3, R10, 0x1, -R9 ;  /* 0x000000010a037824 */ /* 0x000fc400078e0a09 */
[----:B----4-:R-:W-:-:S05]  /*38a0*/  IMAD.SHL.U32 R0, R7, 0x200, RZ ;  /* 0x0000020007007824 */ /* 0x010fca00078e00ff */
[C---:B------:R-:W-:Y:S01]  /*38b0*/  ISETP.GE.OR P0, PT, R0.reuse, UR7, P0 ;  /* 0x0000000700007c0c */ /* 0x040fe20008706670 */
[----:B------:R-:W-:Y:S01]  /*38c0*/  IMAD.WIDE R14, R7, 0x200, RZ ;  /* 0x00000200070e7825 */ /* 0x000fe200078e02ff */
[----:B------:R-:W-:-:S03]  /*38d0*/  IADD3 R23, -R0, UR7, R23 ;  /* 0x0000000700177c10 */ /* 0x000fc6000fffe117 */
[----:B------:R-:W-:Y:S01]  /*38e0*/  IMAD.WIDE.U32 R6, R17, UR8, R4 ;  /* 0x0000000811067c25 */ /* 0x000fe2000f8e0004 */
[----:B------:R-:W-:-:S03]  /*38f0*/  LOP3.LUT R187, R14, R187, R8, 0xfe, !PT ;  /* 0x000000bb0ebb7212 */ /* 0x000fc600078efe08 */
[----:B------:R-:W-:Y:S02]  /*3900*/  IMAD.IADD R189, R7, 0x1, R189 ;  /* 0x0000000107bd7824 */ /* 0x000fe400078e02bd */
[----:B------:R-:W-:Y:S02]  /*3910*/  IMAD.MOV.U32 R0, RZ, RZ, -0x1 ;  /* 0xffffffffff007424 */ /* 0x000fe400078e00ff */
[----:B------:R-:W-:Y:S01]  /*3920*/  IMAD.MOV.U32 R188, RZ, RZ, R6 ;  /* 0x000000ffffbc7224 */ /* 0x000fe200078e0006 */
[----:B------:R-:W-:Y:S06]  /*3930*/  @P0 BRA `(.L_x_32) ;  /* 0x0000009c00740947 */ /* 0x000fec0003800000 */
[----:B------:R-:W0:Y:S01]  /*3940*/  LDC.64 R6, c[0x0][0x5c8] ;  /* 0x00017200ff067b82 */ /* 0x000e220000000a00 */
[----:B-----5:R-:W-:Y:S01]  /*3950*/  FSETP.NEU.AND P2, PT, R185, RZ, PT ;  /* 0x000000ffb900720b */ /* 0x020fe20003f4d000 */
[----:B------:R-:W-:Y:S01]  /*3960*/  BSSY B0, `(.L_x_32) ;  /* 0x00009da000007945 */ /* 0x000fe20003800000 */
[----:B------:R-:W-:-:S04]  /*3970*/  ISETP.GT.AND P0, PT, R3, RZ, PT ;  /* 0x000000ff0300720c */ /* 0x000fc80003f04270 */
[----:B------:R-:W-:Y:S01]  /*3980*/  ISETP.GT.AND P1, PT, R23, RZ, P0 ;  /* 0x000000ff1700720c */ /* 0x000fe20000724270 */
[-C--:B0-----:R-:W-:Y:S02]  /*3990*/  IMAD R8, R15, R6.reuse, RZ ;  /* 0x000000060f087224 */ /* 0x081fe400078e02ff */
[----:B------:R-:W-:-:S04]  /*39a0*/  IMAD.WIDE.U32 R188, R187, R6, R188 ;  /* 0x00000006bbbc7225 */ /* 0x000fc800078e00bc */
[----:B------:R-:W-:-:S04]  /*39b0*/  IMAD R9, R187, R7, R8 ;  /* 0x00000007bb097224 */ /* 0x000fc800078e0208 */
[----:B------:R-:W-:Y:S01]  /*39c0*/  IMAD.IADD R197, R189, 0x1, R9 ;  /* 0x00000001bdc57824 */ /* 0x000fe200078e0209 */
[----:B------:R-:W-:Y:S06]  /*39d0*/  @!P2 BRA `(.L_x_33) ;  /* 0x000000700040a947 */ /* 0x000fec0003800000 */
[----:B------:R-:W0:Y:S01]  /*39e0*/  LDC.64 R192, c[0x0][0x5b8] ;  /* 0x00016e00ffc07b82 */ /* 0x000e220000000a00 */
[----:B------:R-:W-:-:S07]  /*39f0*/  ULDC.64 UR4, c[0x0][0x5c0] ;  /* 0x0001700000047ab9 */ /* 0x000fce0000000a00 */
[----:B------:R-:W1:Y:S08]  /*3a00*/  LDC.64 R8, c[0x0][0x5b0] ;  /* 0x00016c00ff087b82 */ /* 0x000e700000000a00 */
[----:B------:R-:W2:Y:S01]  /*3a10*/  LDC.64 R10, c[0x0][0x5a8] ;  /* 0x00016a00ff0a7b82 */ /* 0x000ea20000000a00 */
[-C--:B0-----:R-:W-:Y:S02]  /*3a20*/  IMAD R208, R13, R192.reuse, RZ ;  /* 0x000000c00dd07224 */ /* 0x081fe400078e02ff */
[----:B------:R-:W-:-:S04]  /*3a30*/  IMAD.WIDE.U32 R12, R17, R192, R4 ;  /* 0x000000c0110c7225 */ /* 0x000fc800078e0004 */
[----:B------:R-:W-:Y:S02]  /*3a40*/  IMAD R208, R17, R193, R208 ;  /* 0x000000c111d07224 */ /* 0x000fe400078e02d0 */
[----:B-1----:R-:W-:Y:S02]  /*3a50*/  IMAD R14, R15, R8, RZ ;  /* 0x000000080f0e7224 */ /* 0x002fe400078e02ff */
[----:B------:R-:W-:Y:S02]  /*3a60*/  IMAD.IADD R15, R13, 0x1, R208 ;  /* 0x000000010d0f7824 */ /* 0x000fe400078e02d0 */
[----:B------:R-:W-:Y:S02]  /*3a70*/  IMAD R193, R187, R9, R14 ;  /* 0x00000009bbc17224 */ /* 0x000fe400078e020e */
[----:B------:R-:W-:-:S04]  /*3a80*/  IMAD.MOV.U32 R14, RZ, RZ, R12 ;  /* 0x000000ffff0e7224 */ /* 0x000fc800078e000c */
[----:B------:R-:W-:-:S04]  /*3a90*/  IMAD.WIDE.U32 R20, R187, R8, R14 ;  /* 0x00000008bb147225 */ /* 0x000fc800078e000e */
[----:B------:R-:W-:Y:S01]  /*3aa0*/  IMAD.IADD R21, R21, 0x1, R193 ;  /* 0x0000000115157824 */ /* 0x000fe200078e02c1 */
[----:B--2---:R-:W-:-:S04]  /*3ab0*/  LEA R190, P2, R20, R10, 0x1 ;  /* 0x0000000a14be7211 */ /* 0x004fc800078408ff */
[----:B------:R-:W-:-:S05]  /*3ac0*/  LEA.HI.X R191, R20, R11, R21, 0x1, P2 ;  /* 0x0000000b14bf7211 */ /* 0x000fca00010f0c15 */
[----:B------:R0:W2:Y:S01]  /*3ad0*/  @P1 LDG.E.LTC128B.U16 R196, desc[UR40][R190.64] ;  /* 0x00000028bec41981 */ /* 0x0000a2000c1e1520 */
[----:B------:R-:W-:Y:S01]  /*3ae0*/  ISETP.GT.AND P3, PT, R3, 0x1, PT ;  /* 0x000000010300780c */ /* 0x000fe20003f64270 */
[----:B------:R-:W-:Y:S01]  /*3af0*/  IMAD.WIDE.U32 R194, R187, R8, R4 ;  /* 0x00000008bbc27225 */ /* 0x000fe200078e0004 */
[----:B------:R-:W-:Y:S03]  /*3b00*/  BSSY B1, `(.L_x_34) ;  /* 0x0000014000017945 */ /* 0x000fe60003800000 */
[----:B------:R-:W-:Y:S02]  /*3b10*/  IMAD.IADD R195, R193, 0x1, R195 ;  /* 0x00000001c1c37824 */ /* 0x000fe400078e02c3 */
[----:B------:R-:W-:-:S04]  /*3b20*/  IMAD.WIDE.U32 R194, R17, R192, R194 ;  /* 0x000000c011c27225 */ /* 0x000fc800078e00c2 */
[----:B0-----:R-:W-:Y:S02]  /*3b30*/  IMAD.SHL.U32 R190, R8, 0x8, RZ ;  /* 0x0000000808be7824 */ /* 0x001fe400078e00ff */
[----:B--2---:R-:W-:-:S05]  /*3b40*/  HADD2.F32 R20, -RZ, R196.H0_H0 ;  /* 0x200000c4ff147230 */ /* 0x004fca0000004100 */
[----:B------:R-:W-:Y:S01]  /*3b50*/  FMUL R21, R20, R185 ;  /* 0x000000b914157220 */ /* 0x000fe20000400000 */
[----:B------:R-:W-:-:S03]  /*3b60*/  LEA R20, P2, R188, UR4, 0x1 ;  /* 0x00000004bc147c11 */ /* 0x000fc6000f8408ff */
[----:B------:R-:W-:Y:S01]  /*3b70*/  FFMA R176, R176, R186, R21 ;  /* 0x000000bab0b07223 */ /* 0x000fe20000000015 */
[----:B------:R-:W-:Y:S02]  /*3b80*/  LEA.HI.X R21, R188, UR5, R197, 0x1, P2 ;  /* 0x00000005bc157c11 */ /* 0x000fe400090f0cc5 */
[----:B------:R-:W-:Y:S02]  /*3b90*/  ISETP.GT.AND P2, PT, R23, RZ, P3 ;  /* 0x000000ff1700720c */ /* 0x000fe40001f44270 */
[----:B------:R-:W-:Y:S01]  /*3ba0*/  F2FP.F16.F32.PACK_AB R189, RZ, R176 ;  /* 0x000000b0ffbd723e */ /* 0x000fe200000000ff */
[----:B------:R-:W-:Y:S01]  /*3bb0*/  IMAD.IADD R176, R208, 0x1, R195 ;  /* 0x00000001d0b07824 */ /* 0x000fe200078e02c3 */
[C---:B------:R-:W-:Y:S02]  /*3bc0*/  LEA R188, P4, R194.reuse, R10, 0x1 ;  /* 0x0000000ac2bc7211 */ /* 0x040fe400078808ff */
[----:B------:R-:W-:Y:S02]  /*3bd0*/  PRMT R191, R189, 0x7610, R191 ;  /* 0x00007610bdbf7816 */ /* 0x000fe400000000bf */
[----:B------:R-:W-:-:S02]  /*3be0*/  LEA.HI.X R189, R194, R11, R176, 0x1, P4 ;  /* 0x0000000bc2bd7211 */ /* 0x000fc400020f0cb0 */
[----:B------:R-:W-:Y:S01]  /*3bf0*/  PRMT R194, R196, 0x7610, R194 ;  /* 0x00007610c4c27816 */ /* 0x000fe200000000c2 */
[----:B------:R0:W-:Y:S02]  /*3c00*/  @P1 STG.E.U16 desc[UR40][R20.64], R191 ;  /* 0x000000bf14001986 */ /* 0x0001e4000c101528 */
[----:B0-----:R-:W-:Y:S01]  /*3c10*/  SHF.L.U64.HI R191, R8, 0x3, R9 ;  /* 0x0000000308bf7819 */ /* 0x001fe20000010209 */
[----:B------:R-:W-:Y:S06]  /*3c20*/  @!P2 BRA `(.L_x_35) ;  /* 0x000000000004a947 */ /* 0x000fec0003800000 */
[----:B------:R0:W5:Y:S02]  /*3c30*/  LDG.E.LTC128B.U16 R194, desc[UR40][R188.64+0x2] ;  /* 0x00000228bcc27981 */ /* 0x000164000c1e1520 */
.L_x_35:
[----:B------:R-:W-:Y:S05]  /*3c40*/  BSYNC B1 ;  /* 0x0000000000017941 */ /* 0x000fea0003800000 */
.L_x_34:
[----:B-----5:R-:W-:Y:S01]  /*3c50*/  HADD2.F32 R176, -RZ, R194.H0_H0 ;  /* 0x200000c2ffb07230 */ /* 0x020fe20000004100 */
[----:B------:R-:W-:Y:S01]  /*3c60*/  ISETP.GT.AND P1, PT, R23, 0x8, P0 ;  /* 0x000000081700780c */ /* 0x000fe20000724270 */
[----:B------:R-:W-:Y:S01]  /*3c70*/  IMAD.WIDE.U32 R196, R187, R8, R190 ;  /* 0x00000008bbc47225 */ /* 0x000fe200078e00be */
[----:B------:R-:W-:-:S03]  /*3c80*/  PRMT R200, R194, 0x7610, R200 ;  /* 0x00007610c2c87816 */ /* 0x000fc600000000c8 */
[----:B------:R-:W-:Y:S01]  /*3c90*/  FMUL R176, R176, R185 ;  /* 0x000000b9b0b07220 */ /* 0x000fe20000400000 */
[----:B------:R-:W-:Y:S01]  /*3ca0*/  IMAD.IADD R201, R193, 0x1, R197 ;  /* 0x00000001c1c97824 */ /* 0x000fe200078e02c5 */
[----:B------:R-:W-:Y:S02]  /*3cb0*/  IADD3 R195, P4, R12, R196, RZ ;  /* 0x000000c40cc37210 */ /* 0x000fe40007f9e0ff */
[----:B------:R-:W-:-:S03]  /*3cc0*/  FFMA R177, R177, R186, R176 ;  /* 0x000000bab1b17223 */ /* 0x000fc600000000b0 */
[----:B------:R-:W-:Y:S01]  /*3cd0*/  IMAD.X R198, R201, 0x1, R15, P4 ;  /* 0x00000001c9c67824 */ /* 0x000fe200020e060f */
[C---:B------:R-:W-:Y:S02]  /*3ce0*/  LEA R176, P4, R195.reuse, R10, 0x1 ;  /* 0x0000000ac3b07211 */ /* 0x040fe400078808ff */
[----:B------:R-:W-:Y:S02]  /*3cf0*/  F2FP.F16.F32.PACK_AB R199, RZ, R177 ;  /* 0x000000b1ffc7723e */ /* 0x000fe400000000ff */
[----:B------:R-:W-:-:S03]  /*3d00*/  LEA.HI.X R177, R195, R11, R198, 0x1, P4 ;  /* 0x0000000bc3b17211 */ /* 0x000fc600020f0cc6 */
[----:B------:R1:W-:Y:S04]  /*3d10*/  @P2 STG.E.U16 desc[UR40][R20.64+0x2], R199 ;  /* 0x000002c714002986 */ /* 0x0003e8000c101528 */
[----:B------:R2:W3:Y:S01]  /*3d20*/  @P1 LDG.E.LTC128B.U16 R200, desc[UR40][R176.64] ;  /* 0x00000028b0c81981 */ /* 0x0004e2000c1e1520 */
[----:B------:R-:W-:Y:S01]  /*3d30*/  IADD3 R198, P2, R4, R196, RZ ;  /* 0x000000c404c67210 */ /* 0x000fe20007f5e0ff */
[C---:B------:R-:W-:Y:S01]  /*3d40*/  IMAD.SHL.U32 R212, R6.reuse, 0x10, RZ ;  /* 0x0000001006d47824 */ /* 0x040fe200078e00ff */
[----:B------:R-:W-:Y:S01]  /*3d50*/  SHF.L.U64.HI R209, R6, 0x4, R7 ;  /* 0x0000000406d17819 */ /* 0x000fe20000010207 */
[----:B------:R-:W-:Y:S02]  /*3d60*/  BSSY B1, `(.L_x_36) ;  /* 0x0000010000017945 */ /* 0x000fe40003800000 */
[----:B-1----:R-:W-:Y:S01]  /*3d70*/  IMAD.X R199, R5, 0x1, R201, P2 ;  /* 0x0000000105c77824 */ /* 0x002fe200010e06c9 */
[----:B------:R-:W-:Y:S01]  /*3d80*/  ISETP.GT.AND P2, PT, R23, 0x8, P3 ;  /* 0x000000081700780c */ /* 0x000fe20001f44270 */
[----:B------:R-:W-:-:S03]  /*3d90*/  IMAD.WIDE.U32 R198, R17, R192, R198 ;  /* 0x000000c011c67225 */ /* 0x000fc600078e00c6 */
[----:B--2---:R-:W-:Y:S01]  /*3da0*/  LEA R176, P5, R198, R10, 0x1 ;  /* 0x0000000ac6b07211 */ /* 0x004fe200078a08ff */
[----:B---3--:R-:W-:-:S05]  /*3db0*/  HADD2.F32 R194, -RZ, R200.H0_H0 ;  /* 0x200000c8ffc27230 */ /* 0x008fca0000004100 */
[----:B------:R-:W-:Y:S01]  /*3dc0*/  FMUL R195, R194, R185 ;  /* 0x000000b9c2c37220 */ /* 0x000fe20000400000 */
[----:B------:R-:W-:-:S03]  /*3dd0*/  IADD3 R194, P4, R212, R20, RZ ;  /* 0x00000014d4c27210 */ /* 0x000fc60007f9e0ff */
[----:B------:R-:W-:Y:S01]  /*3de0*/  FFMA R195, R178, R186, R195 ;  /* 0x000000bab2c37223 */ /* 0x000fe200000000c3 */
[----:B------:R-:W-:-:S04]  /*3df0*/  IMAD.IADD R178, R208, 0x1, R199 ;  /* 0x00000001d0b27824 */ /* 0x000fc800078e02c7 */
[----:B------:R-:W-:Y:S01]  /*3e00*/  F2FP.F16.F32.PACK_AB R199, RZ, R195 ;  /* 0x000000c3ffc7723e */ /* 0x000fe200000000ff */
[----:B------:R-:W-:Y:S01]  /*3e10*/  IMAD.X R195, R209, 0x1, R21, P4 ;  /* 0x00000001d1c37824 */ /* 0x000fe200020e0615 */
[----:B------:R-:W-:-:S04]  /*3e20*/  LEA.HI.X R177, R198, R11, R178, 0x1, P5 ;  /* 0x0000000bc6b17211 */ /* 0x000fc800028f0cb2 */
[----:B------:R1:W-:Y:S01]  /*3e30*/  @P1 STG.E.U16 desc[UR40][R194.64], R199 ;  /* 0x000000c7c2001986 */ /* 0x0003e2000c101528 */
[----:B------:R-:W-:Y:S05]  /*3e40*/  @!P2 BRA `(.L_x_37) ;  /* 0x000000000004a947 */ /* 0x000fea0003800000 */
[----:B------:R2:W5:Y:S02]  /*3e50*/  LDG.E.LTC128B.U16 R200, desc[UR40][R176.64+0x2] ;  /* 0x00000228b0c87981 */ /* 0x000564000c1e1520 */
.L_x_37:
[----:B------:R-:W-:Y:S05]  /*3e60*/  BSYNC B1 ;  /* 0x0000000000017941 */ /* 0x000fea0003800000 */
.L_x_36:
[----:B-----5:R-:W-:Y:S01]  /*3e70*/  HADD2.F32 R178, -RZ, R200.H0_H0 ;  /* 0x200000c8ffb27230 */ /* 0x020fe20000004100 */
[----:B------:R-:W-:Y:S01]  /*3e80*/  ISETP.GT.AND P1, PT, R3, 0x8, PT ;  /* 0x000000080300780c */ /* 0x000fe20003f24270 */
[----:B------:R-:W-:Y:S03]  /*3e90*/  BSSY B1, `(.L_x_38) ;  /* 0x000000b000017945 */ /* 0x000fe60003800000 */
[----:B------:R-:W-:Y:S01]  /*3ea0*/  FMUL R178, R178, R185 ;  /* 0x000000b9b2b27220 */ /* 0x000fe20000400000 */
[----:B------:R-:W-:-:S03]  /*3eb0*/  ISETP.GT.AND P4, PT, R23, RZ, P1 ;  /* 0x000000ff1700720c */ /* 0x000fc60000f84270 */
[----:B------:R-:W-:Y:S01]  /*3ec0*/  FFMA R178, R179, R186, R178 ;  /* 0x000000bab3b27223 */ /* 0x000fe200000000b2 */
[----:B------:R-:W-:-:S04]  /*3ed0*/  IMAD.MOV.U32 R179, RZ, RZ, R195 ;  /* 0x000000ffffb37224 */ /* 0x000fc800078e00c3 */
[----:B------:R-:W-:-:S04]  /*3ee0*/  F2FP.F16.F32.PACK_AB R178, RZ, R178 ;  /* 0x000000b2ffb2723e */ /* 0x000fc800000000ff */
[----:B------:R-:W-:Y:S01]  /*3ef0*/  PRMT R198, R178, 0x7610, R198 ;  /* 0x00007610b2c67816 */ /* 0x000fe200000000c6 */
[----:B------:R-:W-:-:S05]  /*3f00*/  IMAD.MOV.U32 R178, RZ, RZ, R194 ;  /* 0x000000ffffb27224 */ /* 0x000fca00078e00c2 */
[----:B------:R3:W-:Y:S01]  /*3f10*/  @P2 STG.E.U16 desc[UR40][R178.64+0x2], R198 ;  /* 0x000002c6b2002986 */ /* 0x0007e2000c101528 */
[----:B------:R-:W-:Y:S05]  /*3f20*/  @!P4 BRA `(.L_x_39) ;  /* 0x000000000004c947 */ /* 0x000fea0003800000 */
[----:B------:R4:W5:Y:S02]  /*3f30*/  LDG.E.LTC128B.U16 R200, desc[UR40][R188.64+0x10] ;  /* 0x00001028bcc87981 */ /* 0x000964000c1e1520 */
.L_x_39:
[----:B------:R-:W-:Y:S05]  /*3f40*/  BSYNC B1 ;  /* 0x0000000000017941 */ /* 0x000fea0003800000 */
.L_x_38:
[----:B---3-5:R-:W-:Y:S01]  /*3f50*/  HADD2.F32 R198, -RZ, R200.H0_H0 ;  /* 0x200000c8ffc67230 */ /* 0x028fe20000004100 */
[----:B------:R-:W-:Y:S01]  /*3f60*/  ISETP.GT.AND P2, PT, R3, 0x9, PT ;  /* 0x000000090300780c */ /* 0x000fe20003f44270 */
[----:B------:R-:W-:Y:S03]  /*3f70*/  BSSY B1, `(.L_x_40) ;  /* 0x0000008000017945 */ /* 0x000fe60003800000 */
[----:B-1----:R-:W-:Y:S01]  /*3f80*/  FMUL R199, R198, R185 ;  /* 0x000000b9c6c77220 */ /* 0x002fe20000400000 */
[----:B------:R-:W-:-:S03]  /*3f90*/  ISETP.GT.AND P5, PT, R23, RZ, P2 ;  /* 0x000000ff1700720c */ /* 0x000fc600017a4270 */
[----:B------:R-:W-:-:S05]  /*3fa0*/  FFMA R199, R180, R186, R199 ;  /* 0x000000bab4c77223 */ /* 0x000fca00000000c7 */
[----:B------:R-:W-:-:S05]  /*3fb0*/  F2FP.F16.F32.PACK_AB R199, RZ, R199 ;  /* 0x000000c7ffc7723e */ /* 0x000fca00000000ff */
[----:B------:R1:W-:Y:S01]  /*3fc0*/  @P4 STG.E.U16 desc[UR40][R20.64+0x10], R199 ;  /* 0x000010c714004986 */ /* 0x0003e2000c101528 */
[----:B------:R-:W-:Y:S05]  /*3fd0*/  @!P5 BRA `(.L_x_41) ;  /* 0x000000000004d947 */ /* 0x000fea0003800000 */
[----:B------:R3:W5:Y:S02]  /*3fe0*/  LDG.E.LTC128B.U16 R200, desc[UR40][R188.64+0x12] ;  /* 0x00001228bcc87981 */ /* 0x000764000c1e1520 */
.L_x_41:
[----:B------:R-:W-:Y:S05]  /*3ff0*/  BSYNC B1 ;  /* 0x0000000000017941 */ /* 0x000fea0003800000 */
.L_x_40:
[----:B-----5:R-:W-:Y:S01]  /*4000*/  HADD2.F32 R180, -RZ, R200.H0_H0 ;  /* 0x200000c8ffb47230 */ /* 0x020fe20000004100 */
[----:B------:R-:W-:Y:S01]  /*4010*/  ISETP.GT.AND P4, PT, R23, 0x8, P1 ;  /* 0x000000081700780c */ /* 0x000fe20000f84270 */
[----:B------:R-:W-:Y:S03]  /*4020*/  BSSY B1, `(.L_x_42) ;  /* 0x0000009000017945 */ /* 0x000fe60003800000 */
[----:B------:R-:W-:-:S04]  /*4030*/  FMUL R180, R180, R185 ;  /* 0x000000b9b4b47220 */ /* 0x000fc80000400000 */
[----:B------:R-:W-:-:S05]  /*4040*/  FFMA R180, R181, R186, R180 ;  /* 0x000000bab5b47223 */ /* 0x000fca00000000b4 */
[----:B------:R-:W-:-:S04]  /*4050*/  F2FP.F16.F32.PACK_AB R180, RZ, R180 ;  /* 0x000000b4ffb4723e */ /* 0x000fc800000000ff */
[----:B------:R-:W-:Y:S02]  /*4060*/  PRMT R181, R180, 0x7610, R181 ;  /* 0x00007610b4b57816 */ /* 0x000fe400000000b5 */
[----:B------:R-:W-:-:S03]  /*4070*/  PRMT R180, R200, 0x7610, R180 ;  /* 0x00007610c8b47816 */ /* 0x000fc600000000b4 */
[----:B------:R0:W-:Y:S01]  /*4080*/  @P5 STG.E.U16 desc[UR40][R20.64+0x12], R181 ;  /* 0x000012b514005986 */ /* 0x0001e2000c101528 */
[----:B------:R-:W-:Y:S05]  /*4090*/  @!P4 BRA `(.L_x_43) ;  /* 0x000000000004c947 */ /* 0x000fea0003800000 */
[----:B------:R0:W5:Y:S02]  /*40a0*/  LDG.E.LTC128B.U16 R180, desc[UR40][R176.64+0x10] ;  /* 0x00001028b0b47981 */ /* 0x000164000c1e1520 */
.L_x_43:
[----:B------:R-:W-:Y:S05]  /*40b0*/  BSYNC B1 ;  /* 0x0000000000017941 */ /* 0x000fea0003800000 */
.L_x_42:
[----:B-----5:R-:W-:Y:S01]  /*40c0*/  HADD2.F32 R198, -RZ, R180.H0_H0 ;  /* 0x200000b4ffc67230 */ /* 0x020fe20000004100 */
[----:B------:R-:W-:Y:S01]  /*40d0*/  ISETP.GT.AND P5, PT, R23, 0x8, P2 ;  /* 0x000000081700780c */ /* 0x000fe200017a4270 */
[----:B------:R-:W-:Y:S01]  /*40e0*/  IMAD.MOV.U32 R200, RZ, RZ, R196 ;  /* 0x000000ffffc87224 */ /* 0x000fe200078e00c4 */
[----:B------:R-:W-:Y:S01]  /*40f0*/  BSSY B1, `(.L_x_44) ;  /* 0x000000c000017945 */ /* 0x000fe20003800000 */
[----:B------:R-:W-:Y:S02]  /*4100*/  IMAD R9, R9, 0x78, RZ ;  /* 0x0000007809097824 */ /* 0x000fe400078e02ff */
[----:B0-----:R-:W-:Y:S01]  /*4110*/  FMUL R181, R198, R185 ;  /* 0x000000b9c6b57220 */ /* 0x001fe20000400000 */
[----:B-1----:R-:W-:-:S04]  /*4120*/  IMAD.WIDE.U32 R198, R8, 0x78, R200 ;  /* 0x0000007808c67825 */ /* 0x002fc800078e00c8 */
[----:B------:R-:W-:Y:S01]  /*4130*/  FFMA R181, R182, R186, R181 ;  /* 0x000000bab6b57223 */ /* 0x000fe200000000b5 */
[----:B------:R-:W-:-:S04]  /*4140*/  IMAD.IADD R205, R199, 0x1, R9 ;  /* 0x00000001c7cd7824 */ /* 0x000fc800078e0209 */
[----:B------:R-:W-:-:S04]  /*4150*/  F2FP.F16.F32.PACK_AB R181, RZ, R181 ;  /* 0x000000b5ffb5723e */ /* 0x000fc800000000ff */
[----:B------:R-:W-:-:S05]  /*4160*/  PRMT R182, R181, 0x7610, R182 ;  /* 0x00007610b5b67816 */ /* 0x000fca00000000b6 */
[----:B------:R0:W-:Y:S01]  /*4170*/  @P4 STG.E.U16 desc[UR40][R194.64+0x10], R182 ;  /* 0x000010b6c2004986 */ /* 0x0001e2000c101528 */
[----:B------:R-:W-:Y:S01]  /*4180*/  IADD3 R181, P4, R12, R198, RZ ;  /* 0x000000c60cb57210 */ /* 0x000fe20007f9e0ff */
[----:B------:R-:W-:-:S12]  /*4190*/  @!P5 BRA `(.L_x_45) ;  /* 0x000000000004d947 */ /* 0x000fd80003800000 */
[----:B------:R1:W5:Y:S02]  /*41a0*/  LDG.E.LTC128B.U16 R180, desc[UR40][R176.64+0x12] ;  /* 0x00001228b0b47981 */ /* 0x000364000c1e1520 */
.L_x_45:
[----:B------:R-:W-:Y:S05]  /*41b0*/  BSYNC B1 ;  /* 0x0000000000017941 */ /* 0x000fea0003800000 */
.L_x_44:
[----:B0----5:R-:W-:Y:S01]  /*41c0*/  HADD2.F32 R182, -RZ, R180.H0_H0 ;  /* 0x200000b4ffb67230 */ /* 0x021fe20000004100 */
[----:B------:R-:W-:Y:S01]  /*41d0*/  PRMT R210, R180, 0x7610, R210 ;  /* 0x00007610b4d27816 */ /* 0x000fe200000000d2 */
[----:B------:R-:W-:Y:S01]  /*41e0*/  IMAD.X R196, R205, 0x1, R15, P4 ;  /* 0x00000001cdc47824 */ /* 0x000fe200020e060f */
[C---:B------:R-:W-:Y:S02]  /*41f0*/  LEA R200, P4, R181.reuse, R10, 0x1 ;  /* 0x0000000ab5c87211 */ /* 0x040fe400078808ff */
[----:B------:R-:W-:Y:S02]  /*4200*/  FMUL R182, R182, R185 ;  /* 0x000000b9b6b67220 */ /* 0x000fe40000400000 */
[----:B------:R-:W-:Y:S02]  /*4210*/  LEA.HI.X R201, R181, R11, R196, 0x1, P4 ;  /* 0x0000000bb5c97211 */ /* 0x000fe400020f0cc4 */
[----:B------:R-:W-:Y:S01]  /*4220*/  FFMA R182, R183, R186, R182 ;  /* 0x000000bab7b67223 */ /* 0x000fe200000000b6 */
[----:B------:R-:W-:-:S04]  /*4230*/  ISETP.GT.AND P4, PT, R23, 0x80, P0 ;  /* 0x000000801700780c */ /* 0x000fc80000784270 */
[----:B------:R-:W-:-:S04]  /*4240*/  F2FP.F16.F32.PACK_AB R182, RZ, R182 ;  /* 0x000000b6ffb6723e */ /* 0x000fc800000000ff */
[----:B------:R-:W-:-:S05]  /*4250*/  PRMT R181, R182, 0x7610, R181 ;  /* 0x00007610b6b57816 */ /* 0x000fca00000000b5 */
[----:B------:R0:W-:Y:S04]  /*4260*/  @P5 STG.E.U16 desc[UR40][R194.64+0x12], R181 ;  /* 0x000012b5c2005986 */ /* 0x0001e8000c101528 */
[----:B------:R-:W2:Y:S01]  /*4270*/  @P4 LDG.E.LTC128B.U16 R210, desc[UR40][R200.64] ;  /* 0x00000028c8d24981 */ /* 0x000ea2000c1e1520 */
[----:B------:R-:W-:Y:S01]  /*4280*/  IMAD.WIDE.U32 R202, R8, 0x78, R190 ;  /* 0x0000007808ca7825 */ /* 0x000fe200078e00be */
[----:B------:R-:W-:Y:S03]  /*4290*/  BSSY B1, `(.L_x_46) ;  /* 0x0000018000017945 */ /* 0x000fe60003800000 */
[----:B------:R-:W-:Y:S02]  /*42a0*/  IMAD.MOV.U32 R180, RZ, RZ, R202 ;  /* 0x000000ffffb47224 */ /* 0x000fe400078e00ca */
[----:B------:R-:W-:-:S02]  /*42b0*/  IMAD R211, R7, 0xf0, RZ ;  /* 0x000000f007d37824 */ /* 0x000fc400078e02ff */
[----:B0-----:R-:W-:Y:S02]  /*42c0*/  IMAD.IADD R181, R9, 0x1, R203 ;  /* 0x0000000109b57824 */ /* 0x001fe400078e02cb */
[----:B------:R-:W-:-:S03]  /*42d0*/  IMAD.WIDE.U32 R182, R187, R8, R180 ;  /* 0x00000008bbb67225 */ /* 0x000fc600078e00b4 */
[----:B------:R-:W-:-:S04]  /*42e0*/  IADD3 R196, P5, R4, R182, RZ ;  /* 0x000000b604c47210 */ /* 0x000fc80007fbe0ff */
[----:B------:R-:W-:-:S03]  /*42f0*/  IADD3.X R197, R5, R193, R183, P5, !PT ;  /* 0x000000c105c57210 */ /* 0x000fc60002ffe4b7 */
[----:B------:R-:W-:-:S04]  /*4300*/  IMAD.WIDE.U32 R196, R17, R192, R196 ;  /* 0x000000c011c47225 */ /* 0x000fc800078e00c4 */
[----:B--2---:R-:W-:-:S05]  /*4310*/  HADD2.F32 R182, -RZ, R210.H0_H0 ;  /* 0x200000d2ffb67230 */ /* 0x004fca0000004100 */
[----:B------:R-:W-:-:S04]  /*4320*/  FMUL R183, R182, R185 ;  /* 0x000000b9b6b77220 */ /* 0x000fc80000400000 */
[----:B------:R-:W-:Y:S01]  /*4330*/  FFMA R168, R168, R186, R183 ;  /* 0x000000baa8a87223 */ /* 0x000fe200000000b7 */
[----:B------:R-:W-:Y:S01]  /*4340*/  IMAD.WIDE.U32 R182, R6, 0xf0, R194 ;  /* 0x000000f006b67825 */ /* 0x000fe200078e00c2 */
[----:B------:R-:W-:-:S03]  /*4350*/  LEA R194, P5, R196, R10, 0x1 ;  /* 0x0000000ac4c27211 */ /* 0x000fc600078a08ff */
[----:B------:R-:W-:Y:S01]  /*4360*/  F2FP.F16.F32.PACK_AB R195, RZ, R168 ;  /* 0x000000a8ffc3723e */ /* 0x000fe200000000ff */
[----:B------:R-:W-:Y:S02]  /*4370*/  IMAD.IADD R168, R208, 0x1, R197 ;  /* 0x00000001d0a87824 */ /* 0x000fe400078e02c5 */
[----:B------:R-:W-:Y:S01]  /*4380*/  IMAD.IADD R197, R183, 0x1, R211 ;  /* 0x00000001b7c57824 */ /* 0x000fe200078e02d3 */
[----:B------:R-:W-:Y:S02]  /*4390*/  PRMT R199, R195, 0x7610, R199 ;  /* 0x00007610c3c77816 */ /* 0x000fe400000000c7 */
[----:B------:R-:W-:Y:S01]  /*43a0*/  LEA.HI.X R195, R196, R11, R168, 0x1, P5 ;  /* 0x0000000bc4c37211 */ /* 0x000fe200028f0ca8 */
[----:B------:R-:W-:Y:S01]  /*43b0*/  @P4 IMAD.MOV.U32 R196, RZ, RZ, R182 ;  /* 0x000000ffffc44224 */ /* 0x000fe200078e00b6 */
[----:B------:R-:W-:-:S04]  /*43c0*/  ISETP.GT.AND P5, PT, R23, 0x80, P3 ;  /* 0x000000801700780c */ /* 0x000fc80001fa4270 */
[----:B------:R0:W-:Y:S01]  /*43d0*/  @P4 STG.E.U16 desc[UR40][R196.64], R199 ;  /* 0x000000c7c4004986 */ /* 0x0001e2000c101528 */
[----:B------:R-:W-:-:S08]  /*43e0*/  IADD3 R198, P4, R190, R198, RZ ;  /* 0x000000c6bec67210 */ /* 0x000fd00007f9e0ff */
[----:B------:R-:W-:Y:S05]  /*43f0*/  @!P5 BRA `(.L_x_47) ;  /* 0x000000000004d947 */ /* 0x000fea0003800000 */
[----:B------:R2:W5:Y:S02]  /*4400*/  LDG.E.LTC128B.U16 R210, desc[UR40][R194.64+0x2] ;  /* 0x00000228c2d27981 */ /* 0x000564000c1e1520 */
.L_x_47:
[----:B------:R-:W-:Y:S05]  /*4410*/  BSYNC B1 ;  /* 0x0000000000017941 */ /* 0x000fea0003800000 */
.L_x_46:
[----:B-----5:R-:W-:Y:S01]  /*4420*/  HADD2.F32 R168, -RZ, R210.H0_H0 ;  /* 0x200000d2ffa87230 */ /* 0x020fe20000004100 */
[----:B------:R-:W-:Y:S01]  /*4430*/  BSSY B1, `(.L_x_48) ;  /* 0x0000012000017945 */ /* 0x000fe20003800000 */
[----:B0-----:R-:W-:Y:S01]  /*4440*/  IMAD.X R199, R205, 0x1, R191, P4 ;  /* 0x00000001cdc77824 */ /* 0x001fe200020e06bf */
[----:B------:R-:W-:Y:S01]  /*4450*/  IADD3 R200, P4, R198, R12, RZ ;  /* 0x0000000cc6c87210 */ /* 0x000fe20007f9e0ff */
[----:B------:R-:W-:-:S04]  /*4460*/  IMAD.WIDE.U32 R206, R6, 0xf0, R178 ;  /* 0x000000f006ce7825 */ /* 0x000fc800078e00b2 */
[----:B------:R-:W-:Y:S01]  /*4470*/  FMUL R168, R168, R185 ;  /* 0x000000b9a8a87220 */ /* 0x000fe20000400000 */
[----:B------:R-:W-:Y:S01]  /*4480*/  PRMT R213, R210, 0x7610, R213 ;  /* 0x00007610d2d57816 */ /* 0x000fe200000000d5 */
[----:B------:R-:W-:Y:S02]  /*4490*/  IMAD.X R201, R199, 0x1, R15, P4 ;  /* 0x00000001c7c97824 */ /* 0x000fe400020e060f */
[----:B------:R-:W-:Y:S01]  /*44a0*/  FFMA R169, R169, R186, R168 ;  /* 0x000000baa9a97223 */ /* 0x000fe200000000a8 */
[----:B------:R-:W-:Y:S01]  /*44b0*/  LEA R168, P4, R200, R10, 0x1 ;  /* 0x0000000ac8a87211 */ /* 0x000fe200078808ff */
[----:B------:R-:W-:-:S03]  /*44c0*/  IMAD.IADD R205, R211, 0x1, R207 ;  /* 0x00000001d3cd7824 */ /* 0x000fc600078e02cf */
[----:B------:R-:W-:Y:S02]  /*44d0*/  F2FP.F16.F32.PACK_AB R204, RZ, R169 ;  /* 0x000000a9ffcc723e */ /* 0x000fe400000000ff */
[----:B------:R-:W-:Y:S02]  /*44e0*/  LEA.HI.X R169, R200, R11, R201, 0x1, P4 ;  /* 0x0000000bc8a97211 */ /* 0x000fe400020f0cc9 */
[----:B------:R-:W-:Y:S01]  /*44f0*/  PRMT R200, R204, 0x7610, R200 ;  /* 0x00007610ccc87816 */ /* 0x000fe200000000c8 */
[----:B------:R-:W-:Y:S01]  /*4500*/  IMAD.MOV.U32 R204, RZ, RZ, R206 ;  /* 0x000000ffffcc7224 */ /* 0x000fe200078e00ce */
[----:B------:R-:W-:-:S04]  /*4510*/  ISETP.GT.AND P4, PT, R23, 0x88, P0 ;  /* 0x000000881700780c */ /* 0x000fc80000784270 */
[----:B------:R0:W-:Y:S09]  /*4520*/  @P5 STG.E.U16 desc[UR40][R204.64+0x2], R200 ;  /* 0x000002c8cc005986 */ /* 0x0001f2000c101528 */
[----:B------:R-:W-:Y:S05]  /*4530*/  @!P4 BRA `(.L_x_49) ;  /* 0x000000000004c947 */ /* 0x000fea0003800000 */
[----:B------:R0:W5:Y:S02]  /*4540*/  LDG.E.LTC128B.U16 R213, desc[UR40][R168.64] ;  /* 0x00000028a8d57981 */ /* 0x000164000c1e1520 */
.L_x_49:
[----:B------:R-:W-:Y:S05]  /*4550*/  BSYNC B1 ;  /* 0x0000000000017941 */ /* 0x000fea0003800000 */
.L_x_48:
[----:B0----5:R-:W-:Y:S01]  /*4560*/  HADD2.F32 R168, -RZ, R213.H0_H0 ;  /* 0x200000d5ffa87230 */ /* 0x021fe20000004100 */
[----:B------:R-:W-:Y:S01]  /*4570*/  IADD3 R202, P5, R190, R202, RZ ;  /* 0x000000cabeca7210 */ /* 0x000fe20007fbe0ff */
[----:B------:R-:W-:Y:S03]  /*4580*/  BSSY B1, `(.L_x_50) ;  /* 0x0000013000017945 */ /* 0x000fe60003800000 */
[----:B------:R-:W-:Y:S01]  /*4590*/  FMUL R169, R168, R185 ;  /* 0x000000b9a8a97220 */ /* 0x000fe20000400000 */
[----:B------:R-:W-:Y:S01]  /*45a0*/  IMAD.X R203, R181, 0x1, R191, P5 ;  /* 0x00000001b5cb7824 */ /* 0x000fe200028e06bf */
[----:B------:R-:W-:Y:S02]  /*45b0*/  IADD3 R200, P5, R212, R182, RZ ;  /* 0x000000b6d4c87210 */ /* 0x000fe40007fbe0ff */
[----:B------:R-:W-:-:S03]  /*45c0*/  FFMA R169, R170, R186, R169 ;  /* 0x000000baaaa97223 */ /* 0x000fc600000000a9 */
[----:B------:R-:W-:Y:S01]  /*45d0*/  IMAD.X R201, R197, 0x1, R209, P5 ;  /* 0x00000001c5c97824 */ /* 0x000fe200028e06d1 */
[----:B------:R-:W-:Y:S02]  /*45e0*/  ISETP.GT.AND P5, PT, R23, 0x88, P3 ;  /* 0x000000881700780c */ /* 0x000fe40001fa4270 */
[----:B------:R-:W-:-:S04]  /*45f0*/  F2FP.F16.F32.PACK_AB R169, RZ, R169 ;  /* 0x000000a9ffa9723e */ /* 0x000fc800000000ff */
[----:B------:R-:W-:Y:S01]  /*4600*/  PRMT R170, R169, 0x7610, R170 ;  /* 0x00007610a9aa7816 */ /* 0x000fe200000000aa */
[----:B------:R-:W-:-:S04]  /*4610*/  IMAD.WIDE.U32 R168, R187, R8, R202 ;  /* 0x00000008bba87225 */ /* 0x000fc800078e00ca */
[----:B------:R0:W-:Y:S01]  /*4620*/  @P4 STG.E.U16 desc[UR40][R200.64], R170 ;  /* 0x000000aac8004986 */ /* 0x0001e2000c101528 */
[----:B------:R-:W-:-:S04]  /*4630*/  IADD3 R210, P4, R4, R168, RZ ;  /* 0x000000a804d27210 */ /* 0x000fc80007f9e0ff */
[----:B------:R-:W-:-:S03]  /*4640*/  IADD3.X R211, R5, R193, R169, P4, !PT ;  /* 0x000000c105d37210 */ /* 0x000fc600027fe4a9 */
[----:B------:R-:W-:-:S04]  /*4650*/  IMAD.WIDE.U32 R210, R17, R192, R210 ;  /* 0x000000c011d27225 */ /* 0x000fc800078e00d2 */
[----:B------:R-:W-:Y:S01]  /*4660*/  IMAD.IADD R169, R208, 0x1, R211 ;  /* 0x00000001d0a97824 */ /* 0x000fe200078e02d3 */
[----:B------:R-:W-:-:S04]  /*4670*/  LEA R168, P4, R210, R10, 0x1 ;  /* 0x0000000ad2a87211 */ /* 0x000fc800078808ff */
[----:B------:R-:W-:Y:S01]  /*4680*/  LEA.HI.X R169, R210, R11, R169, 0x1, P4 ;  /* 0x0000000bd2a97211 */ /* 0x000fe200020f0ca9 */
[----:B0-----:R-:W-:Y:S08]  /*4690*/  @!P5 BRA `(.L_x_51) ;  /* 0x000000000004d947 */ /* 0x001ff00003800000 */
[----:B------:R0:W5:Y:S02]  /*46a0*/  LDG.E.LTC128B.U16 R213, desc[UR40][R168.64+0x2] ;  /* 0x00000228a8d57981 */ /* 0x000164000c1e1520 */
.L_x_51:
[----:B------:R-:W-:Y:S05]  /*46b0*/  BSYNC B1 ;  /* 0x0000000000017941 */ /* 0x000fea0003800000 */
.L_x_50:
[----:B-----5:R-:W-:Y:S01]  /*46c0*/  HADD2.F32 R170, -RZ, R213.H0_H0 ;  /* 0x200000d5ffaa7230 */ /* 0x020fe20000004100 */
[----:B------:R-:W-:Y:S04]  /*46d0*/  BSSY B1, `(.L_x_52) ;  /* 0x000000a000017945 */ /* 0x000fe80003800000 */
[----:B------:R-:W-:-:S04]  /*46e0*/  FMUL R170, R170, R185 ;  /* 0x000000b9aaaa7220 */ /* 0x000fc80000400000 */
[----:B------:R-:W-:Y:S01]  /*46f0*/  FFMA R171, R171, R186, R170 ;  /* 0x000000baabab7223 */ /* 0x000fe200000000aa */
[----:B------:R-:W-:-:S04]  /*4700*/  IADD3 R170, P4, R212, R206, RZ ;  /* 0x000000ced4aa7210 */ /* 0x000fc80007f9e0ff */
[----:B------:R-:W-:Y:S01]  /*4710*/  F2FP.F16.F32.PACK_AB R210, RZ, R171 ;  /* 0x000000abffd2723e */ /* 0x000fe200000000ff */
[----:B------:R-:W-:Y:S01]  /*4720*/  IMAD.X R171, R209, 0x1, R205, P4 ;  /* 0x00000001d1ab7824 */ /* 0x000fe200020e06cd */
[----:B------:R-:W-:-:S04]  /*4730*/  ISETP.GT.AND P4, PT, R23, 0x80, P1 ;  /* 0x000000801700780c */ /* 0x000fc80000f84270 */
[----:B------:R0:W-:Y:S09]  /*4740*/  @P5 STG.E.U16 desc[UR40][R170.64+0x2], R210 ;  /* 0x000002d2aa005986 */ /* 0x0001f2000c101528 */
[----:B------:R-:W-:Y:S05]  /*4750*/  @!P4 BRA `(.L_x_53) ;  /* 0x000000000004c947 */ /* 0x000fea0003800000 */
[----:B------:R0:W5:Y:S02]  /*4760*/  LDG.E.LTC128B.U16 R213, desc[UR40][R194.64+0x10] ;  /* 0x00001028c2d57981 */ /* 0x000164000c1e1520 */
.L_x_53:
[----:B------:R-:W-:Y:S05]  /*4770*/  BSYNC B1 ;  /* 0x0000000000017941 */ /* 0x000fea0003800000 */
.L_x_52:
[----:B-----5:R-:W-:Y:S01]  /*4780*/  HADD2.F32 R196, -RZ, R213.H0_H0 ;  /* 0x200000d5ffc47230 */ /* 0x020fe20000004100 */
[----:B------:R-:W-:Y:S01]  /*4790*/  ISETP.GT.AND P5, PT, R23, 0x80, P2 ;  /* 0x000000801700780c */ /* 0x000fe200017a4270 */
[----:B------:R-:W-:Y:S03]  /*47a0*/  BSSY B1, `(.L_x_54) ;  /* 0x0000009000017945 */ /* 0x000fe60003800000 */
[----:B------:R-:W-:-:S04]  /*47b0*/  FMUL R183, R196, R185 ;  /* 0x000000b9c4b77220 */ /* 0x000fc80000400000 */
[----:B------:R-:W-:-:S05]  /*47c0*/  FFMA R183, R172, R186, R183 ;  /* 0x000000baacb77223 */ /* 0x000fca00000000b7 */
[----:B------:R-:W-:-:S04]  /*47d0*/  F2FP.F16.F32.PACK_AB R183, RZ, R183 ;  /* 0x000000b7ffb7723e */ /* 0x000fc800000000ff */
[----:B------:R-:W-:Y:S01]  /*47e0*/  PRMT R172, R183, 0x7610, R172 ;  /* 0x00007610b7ac7816 */ /* 0x000fe200000000ac */
[----:B------:R-:W-:-:S05]  /*47f0*/  @P4 IMAD.MOV.U32 R183, RZ, RZ, R197 ;  /* 0x000000ffffb74224 */ /* 0x000fca00078e00c5 */
[----:B------:R0:W-:Y:S01]  /*4800*/  @P4 STG.E.U16 desc[UR40][R182.64+0x10], R172 ;  /* 0x000010acb6004986 */ /* 0x0001e2000c101528 */
[----:B------:R-:W-:Y:S05]  /*4810*/  @!P5 BRA `(.L_x_55) ;  /* 0x000000000004d947 */ /* 0x000fea0003800000 */
[----:B------:R0:W5:Y:S02]  /*4820*/  LDG.E.LTC128B.U16 R213, desc[UR40][R194.64+0x12] ;  /* 0x00001228c2d57981 */ /* 0x000164000c1e1520 */
.L_x_55:
[----:B------:R-:W-:Y:S05]  /*4830*/  BSYNC B1 ;  /* 0x0000000000017941 */ /* 0x000fea0003800000 */
.L_x_54:
[----:B0----5:R-:W-:Y:S01]  /*4840*/  HADD2.F32 R172, -RZ, R213.H0_H0 ;  /* 0x200000d5ffac7230 */ /* 0x021fe20000004100 */
[----:B------:R-:W-:Y:S01]  /*4850*/  ISETP.GT.AND P4, PT, R23, 0x88, P1 ;  /* 0x000000881700780c */ /* 0x000fe20000f84270 */
[----:B------:R-:W-:Y:S03]  /*4860*/  BSSY B1, `(.L_x_56) ;  /* 0x0000007000017945 */ /* 0x000fe60003800000 */
[----:B------:R-:W-:-:S04]  /*4870*/  FMUL R172, R172, R185 ;  /* 0x000000b9acac7220 */ /* 0x000fc80000400000 */
[----:B------:R-:W-:-:S05]  /*4880*/  FFMA R172, R173, R186, R172 ;  /* 0x000000baadac7223 */ /* 0x000fca00000000ac */
[----:B------:R-:W-:-:S05]  /*4890*/  F2FP.F16.F32.PACK_AB R172, RZ, R172 ;  /* 0x000000acffac723e */ /* 0x000fca00000000ff */
[----:B------:R0:W-:Y:S01]  /*48a0*/  @P5 STG.E.U16 desc[UR40][R204.64+0x12], R172 ;  /* 0x000012accc005986 */ /* 0x0001e2000c101528 */
[----:B------:R-:W-:Y:S05]  /*48b0*/  @!P4 BRA `(.L_x_57) ;  /* 0x000000000004c947 */ /* 0x000fea0003800000 */
[----:B------:R0:W5:Y:S02]  /*48c0*/  LDG.E.LTC128B.U16 R213, desc[UR40][R168.64+0x10] ;  /* 0x00001028a8d57981 */ /* 0x000164000c1e1520 */
.L_x_57:
[----:B------:R-:W-:Y:S05]  /*48d0*/  BSYNC B1 ;  /* 0x0000000000017941 */ /* 0x000fea0003800000 */
.L_x_56:
[----:B0----5:R-:W-:Y:S01]  /*48e0*/  HADD2.F32 R172, -RZ, R213.H0_H0 ;  /* 0x200000d5ffac7230 */ /* 0x021fe20000004100 */
[----:B------:R-:W-:Y:S01]  /*48f0*/  ISETP.GT.AND P5, PT, R23, 0x88, P2 ;  /* 0x000000881700780c */ /* 0x000fe200017a4270 */
[----:B------:R-:W-:Y:S01]  /*4900*/  IMAD.WIDE.U32 R198, R8, 0x78, R198 ;  /* 0x0000007808c67825 */ /* 0x000fe200078e00c6 */
[----:B------:R-:W-:Y:S03]  /*4910*/  BSSY B1, `(.L_x_58) ;  /* 0x000000a000017945 */ /* 0x000fe60003800000 */
[----:B------:R-:W-:Y:S01]  /*4920*/  FMUL R173, R172, R185 ;  /* 0x000000b9acad7220 */ /* 0x000fe20000400000 */
[----:B------:R-:W-:-:S03]  /*4930*/  IMAD.IADD R197, R9, 0x1, R199 ;  /* 0x0000000109c57824 */ /* 0x000fc600078e02c7 */
[----:B------:R-:W-:-:S05]  /*4940*/  FFMA R173, R174, R186, R173 ;  /* 0x000000baaead7223 */ /* 0x000fca00000000ad */
[----:B------:R-:W-:-:S04]  /*4950*/  F2FP.F16.F32.PACK_AB R173, RZ, R173 ;  /* 0x000000adffad723e */ /* 0x000fc800000000ff */
[----:B------:R-:W-:-:S05]  /*4960*/  PRMT R172, R173, 0x7610, R172 ;  /* 0x00007610adac7816 */ /* 0x000fca00000000ac */
[----:B------:R0:W-:Y:S01]  /*4970*/  @P4 STG.E.U16 desc[UR40][R200.64+0x10], R172 ;  /* 0x000010acc8004986 */ /* 0x0001e2000c101528 */
[----:B------:R-:W-:Y:S01]  /*4980*/  IADD3 R173, P4, R12, R198, RZ ;  /* 0x000000c60cad7210 */ /* 0x000fe20007f9e0ff */
[----:B------:R-:W-:-:S12]  /*4990*/  @!P5 BRA `(.L_x_59) ;  /* 0x000000000004d947 */ /* 0x000fd80003800000 */
[----:B------:R0:W5:Y:S02]  /*49a0*/  LDG.E.LTC128B.U16 R213, desc[UR40][R168.64+0x12] ;  /* 0x00001228a8d57981 */ /* 0x000164000c1e1520 */
.L_x_59:
[----:B------:R-:W-:Y:S05]  /*49b0*/  BSYNC B1 ;  /* 0x0000000000017941 */ /* 0x000fea0003800000 */
.L_x_58:
[----:B0----5:R-:W-:Y:S01]  /*49c0*/  HADD2.F32 R172, -RZ, R213.H0_H0 ;  /* 0x200000d5ffac7230 */ /* 0x021fe20000004100 */
[----:B------:R-:W-:Y:S01]  /*49d0*/  PRMT R200, R213, 0x7610, R200 ;  /* 0x00007610d5c87816 */ /* 0x000fe200000000c8 */
[----:B------:R-:W-:Y:S01]  /*49e0*/  IMAD.X R174, R197, 0x1, R15, P4 ;  /* 0x00000001c5ae7824 */ /* 0x000fe200020e060f */
[C---:B------:R-:W-:Y:S02]  /*49f0*/  LEA R182, P4, R173.reuse, R10, 0x1 ;  /* 0x0000000aadb67211 */ /* 0x040fe400078808ff */
[----:B------:R-:W-:Y:S02]  /*4a00*/  FMUL R172, R172, R185 ;  /* 0x000000b9acac7220 */ /* 0x000fe40000400000 */
[----:B------:R-:W-:Y:S01]  /*4a10*/  LEA.HI.X R183, R173, R11, R174, 0x1, P4 ;  /* 0x0000000badb77211 */ /* 0x000fe200020f0cae */
[----:B------:R-:W-:Y:S02]  /*4a20*/  IMAD.MOV.U32 R173, RZ, RZ, R171 ;  /* 0x000000ffffad7224 */ /* 0x000fe400078e00ab */
[----:B------:R-:W-:Y:S01]  /*4a30*/  FFMA R172, R175, R186, R172 ;  /* 0x000000baafac7223 */ /* 0x000fe200000000ac */
[----:B------:R-:W-:-:S04]  /*4a40*/  ISETP.GT.AND P4, PT, R23, 0x100, P0 ;  /* 0x000001001700780c */ /* 0x000fc80000784270 */
[----:B------:R-:W-:-:S04]  /*4a50*/  F2FP.F16.F32.PACK_AB R172, RZ, R172 ;  /* 0x000000acffac723e */ /* 0x000fc800000000ff */
[----:B------:R-:W-:Y:S01]  /*4a60*/  PRMT R196, R172, 0x7610, R196 ;  /* 0x00007610acc47816 */ /* 0x000fe200000000c4 */
[----:B------:R-:W-:-:S05]  /*4a70*/  IMAD.MOV.U32 R172, RZ, RZ, R170 ;  /* 0x000000ffffac7224 */ /* 0x000fca00078e00aa */
[----:B------:R-:W-:Y:S04]  /*4a80*/  @P5 STG.E.U16 desc[UR40][R172.64+0x12], R196 ;  /* 0x000012c4ac005986 */ /* 0x000fe8000c101528 */
[----:B------:R0:W2:Y:S01]  /*4a90*/  @P4 LDG.E.LTC128B.U16 R200, desc[UR40][R182.64] ;  /* 0x00000028b6c84981 */ /* 0x0000a2000c1e1520 */
[----:B------:R-:W-:Y:S01]  /*4aa0*/  IMAD.WIDE.U32 R180, R8, 0x78, R180 ;  /* 0x0000007808b47825 */ /* 0x000fe200078e00b4 */
[----:B------:R-:W-:Y:S01]  /*4ab0*/  SHF.L.U64.HI R199, R6, 0x9, R7 ;  /* 0x0000000906c77819 */ /* 0x000fe20000010207 */
[----:B------:R-:W-:Y:S01]  /*4ac0*/  BSSY B1, `(.L_x_60) ;  /* 0x0000016000017945 */ /* 0x000fe20003800000 */
[----:B------:R-:W-:-:S04]  /*4ad0*/  IADD3 R180, P5, R190, R180, RZ ;  /* 0x000000b4beb47210 */ /* 0x000fc80007fbe0ff */
[----:B------:R-:W-:-:S03]  /*4ae0*/  IADD3.X R181, R191, R9, R181, P5, !PT ;  /* 0x00000009bfb57210 */ /* 0x000fc60002ffe4b5 */
[----:B------:R-:W-:-:S03]  /*4af0*/  IMAD.WIDE.U32 R170, R187, R8, R180 ;  /* 0x00000008bbaa7225 */ /* 0x000fc600078e00b4 */
[----:B------:R-:W-:-:S04]  /*4b00*/  IADD3 R170, P5, R4, R170, RZ ;  /* 0x000000aa04aa7210 */ /* 0x000fc80007fbe0ff */
[----:B------:R-:W-:-:S03]  /*4b10*/  IADD3.X R171, R5, R193, R171, P5, !PT ;  /* 0x000000c105ab7210 */ /* 0x000fc60002ffe4ab */
[----:B0-----:R-:W-:-:S04]  /*4b20*/  IMAD.WIDE.U32 R182, R17, R192, R170 ;  /* 0x000000c011b67225 */ /* 0x001fc800078e00aa */
[----:B--2---:R-:W-:-:S05]  /*4b30*/  HADD2.F32 R174, -RZ, R200.H0_H0 ;  /* 0x200000c8ffae7230 */ /* 0x004fca0000004100 */
[----:B------:R-:W-:Y:S01]  /*4b40*/  FMUL R175, R174, R185 ;  /* 0x000000b9aeaf7220 */ /* 0x000fe20000400000 */
[----:B------:R-:W-:-:S03]  /*4b50*/  LEA R174, P5, R6, R20, 0x9 ;  /* 0x0000001406ae7211 */ /* 0x000fc600078a48ff */
[----:B------:R-:W-:-:S05]  /*4b60*/  FFMA R175, R160, R186, R175 ;  /* 0x000000baa0af7223 */ /* 0x000fca00000000af */
[----:B------:R-:W-:Y:S01]  /*4b70*/  F2FP.F16.F32.PACK_AB R160, RZ, R175 ;  /* 0x000000afffa0723e */ /* 0x000fe200000000ff */
[----:B------:R-:W-:Y:S01]  /*4b80*/  IMAD.X R175, R199, 0x1, R21, P5 ;  /* 0x00000001c7af7824 */ /* 0x000fe200028e0615 */
[----:B------:R-:W-:Y:S02]  /*4b90*/  LEA R170, P5, R182, R10, 0x1 ;  /* 0x0000000ab6aa7211 */ /* 0x000fe400078a08ff */
[----:B------:R-:W-:Y:S01]  /*4ba0*/  PRMT R171, R160, 0x7610, R171 ;  /* 0x00007610a0ab7816 */ /* 0x000fe200000000ab */
[----:B------:R-:W-:-:S04]  /*4bb0*/  IMAD.IADD R160, R208, 0x1, R183 ;  /* 0x00000001d0a07824 */ /* 0x000fc800078e02b7 */
[----:B------:R0:W-:Y:S01]  /*4bc0*/  @P4 STG.E.U16 desc[UR40][R174.64], R171 ;  /* 0x000000abae004986 */ /* 0x0001e2000c101528 */
[----:B------:R-:W-:Y:S02]  /*4bd0*/  ISETP.GT.AND P4, PT, R23, 0x100, P3 ;  /* 0x000001001700780c */ /* 0x000fe40001f84270 */
[----:B0-----:R-:W-:Y:S02]  /*4be0*/  LEA.HI.X R171, R182, R11, R160, 0x1, P5 ;  /* 0x0000000bb6ab7211 */ /* 0x001fe400028f0ca0 */
[----:B------:R-:W-:-:S09]  /*4bf0*/  IADD3 R198, P5, R190, R198, RZ ;  /* 0x000000c6bec67210 */ /* 0x000fd20007fbe0ff */
[----:B------:R-:W-:Y:S05]  /*4c00*/  @!P4 BRA `(.L_x_61) ;  /* 0x000000000004c947 */ /* 0x000fea0003800000 */
[----:B------:R0:W5:Y:S02]  /*4c10*/  LDG.E.LTC128B.U16 R200, desc[UR40][R170.64+0x2] ;  /* 0x00000228aac87981 */ /* 0x000164000c1e1520 */
.L_x_61:
[----:B------:R-:W-:Y:S05]  /*4c20*/  BSYNC B1 ;  /* 0x0000000000017941 */ /* 0x000fea0003800000 */
.L_x_60:
[----:B-----5:R-:W-:Y:S01]  /*4c30*/  HADD2.F32 R160, -RZ, R200.H0_H0 ;  /* 0x200000c8ffa07230 */ /* 0x020fe20000004100 */
[----:B------:R-:W-:Y:S01]  /*4c40*/  BSSY B1, `(.L_x_62) ;  /* 0x0000018000017945 */ /* 0x000fe20003800000 */
[----:B------:R-:W-:Y:S01]  /*4c50*/  IMAD.X R199, R197, 0x1, R191, P5 ;  /* 0x00000001c5c77824 */ /* 0x000fe200028e06bf */
[----:B------:R-:W-:Y:S01]  /*4c60*/  IADD3 R183, P5, R198, R12, RZ ;  /* 0x0000000cc6b77210 */ /* 0x000fe20007fbe0ff */
[----:B------:R-:W-:-:S04]  /*4c70*/  IMAD.WIDE.U32 R202, R8, 0x78, R202 ;  /* 0x0000007808ca7825 */ /* 0x000fc800078e00ca */
[----:B------:R-:W-:Y:S01]  /*4c80*/  FMUL R182, R160, R185 ;  /* 0x000000b9a0b67220 */ /* 0x000fe20000400000 */
[----:B------:R-:W-:Y:S01]  /*4c90*/  IMAD.X R196, R199, 0x1, R15, P5 ;  /* 0x00000001c7c47824 */ /* 0x000fe200028e060f */
[----:B------:R-:W-:Y:S02]  /*4ca0*/  LEA R160, P5, R183, R10, 0x1 ;  /* 0x0000000ab7a07211 */ /* 0x000fe400078a08ff */
[----:B------:R-:W-:Y:S01]  /*4cb0*/  FFMA R182, R161, R186, R182 ;  /* 0x000000baa1b67223 */ /* 0x000fe200000000b6 */
[----:B------:R-:W-:Y:S01]  /*4cc0*/  IMAD.WIDE.U32 R198, R8, 0x78, R198 ;  /* 0x0000007808c67825 */ /* 0x000fe200078e00c6 */
[----:B------:R-:W-:-:S03]  /*4cd0*/  LEA.HI.X R161, R183, R11, R196, 0x1, P5 ;  /* 0x0000000bb7a17211 */ /* 0x000fc600028f0cc4 */
[----:B------:R-:W-:Y:S02]  /*4ce0*/  F2FP.F16.F32.PACK_AB R183, RZ, R182 ;  /* 0x000000b6ffb7723e */ /* 0x000fe400000000ff */
[----:B------:R-:W-:Y:S02]  /*4cf0*/  IADD3 R182, P5, R190, R202, RZ ;  /* 0x000000cabeb67210 */ /* 0x000fe40007fbe0ff */
[----:B------:R-:W-:Y:S02]  /*4d00*/  PRMT R197, R183, 0x7610, R197 ;  /* 0x00007610b7c57816 */ /* 0x000fe400000000c5 */
[----:B------:R-:W-:Y:S01]  /*4d10*/  IADD3.X R183, R191, R9, R203, P5, !PT ;  /* 0x00000009bfb77210 */ /* 0x000fe20002ffe4cb */
[----:B------:R-:W-:Y:S02]  /*4d20*/  IMAD.IADD R203, R9, 0x1, R199 ;  /* 0x0000000109cb7824 */ /* 0x000fe400078e02c7 */
[----:B------:R2:W-:Y:S01]  /*4d30*/  @P4 STG.E.U16 desc[UR40][R174.64+0x2], R197 ;  /* 0x000002c5ae004986 */ /* 0x0005e2000c101528 */
[----:B------:R-:W-:-:S04]  /*4d40*/  IADD3 R201, P4, P5, R12, R198, R190 ;  /* 0x000000c60cc97210 */ /* 0x000fc80007d9e0be */
[----:B------:R-:W-:Y:S02]  /*4d50*/  IADD3.X R202, R15, R203, R191, P4, P5 ;  /* 0x000000cb0fca7210 */ /* 0x000fe400027ea4bf */
[----:B------:R-:W-:Y:S01]  /*4d60*/  ISETP.GT.AND P4, PT, R23, 0x108, P0 ;  /* 0x000001081700780c */ /* 0x000fe20000784270 */
[----:B--2---:R-:W-:-:S03]  /*4d70*/  IMAD.WIDE.U32 R196, R187, R8, R182 ;  /* 0x00000008bbc47225 */ /* 0x004fc600078e00b6 */
[----:B------:R-:W-:-:S04]  /*4d80*/  IADD3 R196, P5, R4, R196, RZ ;  /* 0x000000c404c47210 */ /* 0x000fc80007fbe0ff */
[----:B------:R-:W-:-:S05]  /*4d90*/  IADD3.X R197, R5, R193, R197, P5, !PT ;  /* 0x000000c105c57210 */ /* 0x000fca0002ffe4c5 */
[----:B------:R-:W-:Y:S05]  /*4da0*/  @!P4 BRA `(.L_x_63) ;  /* 0x000000000004c947 */ /* 0x000fea0003800000 */
[----:B------:R2:W5:Y:S02]  /*4db0*/  LDG.E.LTC128B.U16 R200, desc[UR40][R160.64] ;  /* 0x00000028a0c87981 */ /* 0x000564000c1e1520 */
.L_x_63:
[----:B------:R-:W-:Y:S05]  /*4dc0*/  BSYNC B1 ;  /* 0x0000000000017941 */ /* 0x000fea0003800000 */
.L_x_62:
[----:B--2--5:R-:W-:Y:S01]  /*4dd0*/  HADD2.F32 R160, -RZ, R200.H0_H0 ;  /* 0x200000c8ffa07230 */ /* 0x024fe20000004100 */
[----:B------:R-:W-:Y:S01]  /*4de0*/  BSSY B1, `(.L_x_64) ;  /* 0x000000e000017945 */ /* 0x000fe20003800000 */
[----:B------:R-:W-:-:S04]  /*4df0*/  IMAD.WIDE.U32 R196, R17, R192, R196 ;  /* 0x000000c011c47225 */ /* 0x000fc800078e00c4 */
[----:B------:R-:W-:Y:S01]  /*4e00*/  FMUL R161, R160, R185 ;  /* 0x000000b9a0a17220 */ /* 0x000fe20000400000 */
[----:B------:R-:W-:Y:S01]  /*4e10*/  IMAD.IADD R197, R208, 0x1, R197 ;  /* 0x00000001d0c57824 */ /* 0x000fe200078e02c5 */
[----:B------:R-:W-:Y:S02]  /*4e20*/  LEA R160, P5, R196, R10, 0x1 ;  /* 0x0000000ac4a07211 */ /* 0x000fe400078a08ff */
[----:B------:R-:W-:Y:S02]  /*4e30*/  FFMA R162, R162, R186, R161 ;  /* 0x000000baa2a27223 */ /* 0x000fe400000000a1 */
[----:B------:R-:W-:Y:S02]  /*4e40*/  LEA.HI.X R161, R196, R11, R197, 0x1, P5 ;  /* 0x0000000bc4a17211 */ /* 0x000fe400028f0cc5 */
[----:B------:R-:W-:Y:S02]  /*4e50*/  IADD3 R196, P5, R174, R212, RZ ;  /* 0x000000d4aec47210 */ /* 0x000fe40007fbe0ff */
[----:B------:R-:W-:-:S03]  /*4e60*/  F2FP.F16.F32.PACK_AB R162, RZ, R162 ;  /* 0x000000a2ffa2723e */ /* 0x000fc600000000ff */
[----:B------:R-:W-:Y:S01]  /*4e70*/  IMAD.X R197, R175, 0x1, R209, P5 ;  /* 0x00000001afc57824 */ /* 0x000fe200028e06d1 */
[----:B------:R-:W-:-:S04]  /*4e80*/  ISETP.GT.AND P5, PT, R23, 0x108, P3 ;  /* 0x000001081700780c */ /* 0x000fc80001fa4270 */
[----:B------:R2:W-:Y:S09]  /*4e90*/  @P4 STG.E.U16 desc[UR40][R196.64], R162 ;  /* 0x000000a2c4004986 */ /* 0x0005f2000c101528 */
[----:B------:R-:W-:Y:S05]  /*4ea0*/  @!P5 BRA `(.L_x_65) ;  /* 0x000000000004d947 */ /* 0x000fea0003800000 */
[----:B------:R0:W5:Y:S02]  /*4eb0*/  LDG.E.LTC128B.U16 R200, desc[UR40][R160.64+0x2] ;  /* 0x00000228a0c87981 */ /* 0x000164000c1e1520 */
.L_x_65:
[----:B------:R-:W-:Y:S05]  /*4ec0*/  BSYNC B1 ;  /* 0x0000000000017941 */ /* 0x000fea0003800000 */
.L_x_64:
[----:B--2--5:R-:W-:Y:S01]  /*4ed0*/  HADD2.F32 R162, -RZ, R200.H0_H0 ;  /* 0x200000c8ffa27230 */ /* 0x024fe20000004100 */
        /* <DEDUP_REMOVED lines=10> */
.L_x_67:
[----:B------:R-:W-:Y:S05]  /*4f80*/  BSYNC B1 ;  /* 0x0000000000017941 */ /* 0x000fea0003800000 */
.L_x_66:
[----:B--2--5:R-:W-:Y:S01]  /*4f90*/  HADD2.F32 R210, -RZ, R200.H0_H0 ;  /* 0x200000c8ffd27230 */ /* 0x024fe20000004100 */
        /* <DEDUP_REMOVED lines=8> */
.L_x_69:
[----:B------:R-:W-:Y:S05]  /*5020*/  BSYNC B1 ;  /* 0x0000000000017941 */ /* 0x000fea0003800000 */
.L_x_68:
[----:B-----5:R-:W-:Y:S01]  /*5030*/  HADD2.F32 R164, -RZ, R200.H0_H0 ;  /* 0x200000c8ffa47230 */ /* 0x020fe20000004100 */
        /* <DEDUP_REMOVED lines=8> */
.L_x_71:
[----:B------:R-:W-:Y:S05]  /*50c0*/  BSYNC B1 ;  /* 0x0000000000017941 */ /* 0x000fea0003800000 */
.L_x_70:
[----:B0----5:R-:W-:Y:S01]  /*50d0*/  HADD2.F32 R164, -RZ, R200.H0_H0 ;  /* 0x200000c8ffa47230 */ /* 0x021fe20000004100 */
[----:B------:R-:W-:Y:S01]  /*50e0*/  ISETP.GT.AND P5, PT, R23, 0x108, P2 ;  /* 0x000001081700780c */ /* 0x000fe200017a4270 */
[----:B------:R-:W-:Y:S03]  /*50f0*/  BSSY B1, `(.L_x_72) ;  /* 0x0000008000017945 */ /* 0x000fe60003800000 */
[----:B------:R-:W-:Y:S01]  /*5100*/  FMUL R165, R164, R185 ;  /* 0x000000b9a4a57220 */ /* 0x000fe20000400000 */
[----:B------:R-:W-:-:S03]  /*5110*/  PRMT R164, R200, 0x7610, R164 ;  /* 0x00007610c8a47816 */ /* 0x000fc600000000a4 */
[----:B------:R-:W-:-:S05]  /*5120*/  FFMA R165, R166, R186, R165 ;  /* 0x000000baa6a57223 */ /* 0x000fca00000000a5 */
[----:B------:R-:W-:-:S05]  /*5130*/  F2FP.F16.F32.PACK_AB R165, RZ, R165 ;  /* 0x000000a5ffa5723e */ /* 0x000fca00000000ff */
[----:B------:R0:W-:Y:S01]  /*5140*/  @P4 STG.E.U16 desc[UR40][R196.64+0x10], R165 ;  /* 0x000010a5c4004986 */ /* 0x0001e2000c101528 */
[----:B------:R-:W-:Y:S05]  /*5150*/  @!P5 BRA `(.L_x_73) ;  /* 0x000000000004d947 */ /* 0x000fea0003800000 */
[----:B------:R0:W5:Y:S02]  /*5160*/  LDG.E.LTC128B.U16 R164, desc[UR40][R160.64+0x12] ;  /* 0x00001228a0a47981 */ /* 0x000164000c1e1520 */
.L_x_73:
[----:B------:R-:W-:Y:S05]  /*5170*/  BSYNC B1 ;  /* 0x0000000000017941 */ /* 0x000fea0003800000 */
.L_x_72:
[----:B-----5:R-:W-:Y:S01]  /*5180*/  HADD2.F32 R14, -RZ, R164.H0_H0 ;  /* 0x200000a4ff0e7230 */ /* 0x020fe20000004100 */
[----:B------:R-:W-:-:S04]  /*5190*/  IADD3 R12, P4, R12, R198, RZ ;  /* 0x000000c60c0c7210 */ /* 0x000fc80007f9e0ff */
[----:B------:R-:W-:Y:S01]  /*51a0*/  FMUL R14, R14, R185 ;  /* 0x000000b90e0e7220 */ /* 0x000fe20000400000 */
[----:B------:R-:W-:-:S03]  /*51b0*/  IMAD.X R15, R203, 0x1, R15, P4 ;  /* 0x00000001cb0f7824 */ /* 0x000fc600020e060f */
[----:B------:R-:W-:-:S05]  /*51c0*/  FFMA R14, R167, R186, R14 ;  /* 0x000000baa70e7223 */ /* 0x000fca000000000e */
[----:B------:R-:W-:-:S04]  /*51d0*/  F2FP.F16.F32.PACK_AB R14, RZ, R14 ;  /* 0x0000000eff0e723e */ /* 0x000fc800000000ff */
[----:B------:R-:W-:Y:S02]  /*51e0*/  PRMT R13, R14, 0x7610, R13 ;  /* 0x000076100e0d7816 */ /* 0x000fe4000000000d */
[----:B------:R-:W-:-:S03]  /*51f0*/  LEA R14, P4, R12, R10, 0x1 ;  /* 0x0000000a0c0e7211 */ /* 0x000fc600078808ff */
[----:B------:R1:W-:Y:S01]  /*5200*/  @P5 STG.E.U16 desc[UR40][R162.64+0x12], R13 ;  /* 0x0000120da2005986 */ /* 0x0003e2000c101528 */
[----:B------:R-:W-:Y:S02]  /*5210*/  ISETP.GT.AND P5, PT, R23, 0x180, P0 ;  /* 0x000001801700780c */ /* 0x000fe400007a4270 */
[----:B------:R-:W-:-:S11]  /*5220*/  LEA.HI.X R15, R12, R11, R15, 0x1, P4 ;  /* 0x0000000b0c0f7211 */ /* 0x000fd600020f0c0f */
[----:B------:R2:W3:Y:S01]  /*5230*/  @P5 LDG.E.LTC128B.U16 R164, desc[UR40][R14.64] ;  /* 0x000000280ea45981 */ /* 0x0004e2000c1e1520 */
[----:B------:R-:W-:Y:S01]  /*5240*/  IMAD.WIDE.U32 R180, R8, 0x78, R180 ;  /* 0x0000007808b47825 */ /* 0x000fe200078e00b4 */
[----:B------:R-:W-:Y:S03]  /*5250*/  BSSY B1, `(.L_x_74) ;  /* 0x0000016000017945 */ /* 0x000fe60003800000 */
[----:B0-----:R-:W-:Y:S01]  /*5260*/  IMAD R165, R7, 0x300, RZ ;  /* 0x0000030007a57824 */ /* 0x001fe200078e02ff */
[----:B------:R-:W-:-:S04]  /*5270*/  IADD3 R12, P4, R190, R180, RZ ;  /* 0x000000b4be0c7210 */ /* 0x000fc80007f9e0ff */
[----:B-1----:R-:W-:Y:S01]  /*5280*/  IADD3.X R13, R191, R9, R181, P4, !PT ;  /* 0x00000009bf0d7210 */ /* 0x002fe200027fe4b5 */
[----:B--2---:R-:W-:-:S04]  /*5290*/  IMAD.WIDE.U32 R14, R6, 0x300, R20 ;  /* 0x00000300060e7825 */ /* 0x004fc800078e0014 */
[----:B------:R-:W-:-:S03]  /*52a0*/  IMAD.WIDE.U32 R12, R187, R8, R12 ;  /* 0x00000008bb0c7225 */ /* 0x000fc600078e000c */
[----:B------:R-:W-:-:S04]  /*52b0*/  IADD3 R12, P4, R4, R12, RZ ;  /* 0x0000000c040c7210 */ /* 0x000fc80007f9e0ff */
[----:B------:R-:W-:-:S03]  /*52c0*/  IADD3.X R13, R5, R193, R13, P4, !PT ;  /* 0x000000c1050d7210 */ /* 0x000fc600027fe40d */
[----:B------:R-:W-:-:S04]  /*52d0*/  IMAD.WIDE.U32 R12, R17, R192, R12 ;  /* 0x000000c0110c7225 */ /* 0x000fc800078e000c */
[----:B------:R-:W-:Y:S02]  /*52e0*/  IMAD.IADD R13, R208, 0x1, R13 ;  /* 0x00000001d00d7824 */ /* 0x000fe400078e020d */
[----:B---3--:R-:W-:-:S05]  /*52f0*/  HADD2.F32 R162, -RZ, R164.H0_H0 ;  /* 0x200000a4ffa27230 */ /* 0x008fca0000004100 */
[----:B------:R-:W-:Y:S01]  /*5300*/  FMUL R163, R162, R185 ;  /* 0x000000b9a2a37220 */ /* 0x000fe20000400000 */
[----:B------:R-:W-:-:S03]  /*5310*/  LEA R162, P4, R12, R10, 0x1 ;  /* 0x0000000a0ca27211 */ /* 0x000fc600078808ff */
[----:B------:R-:W-:-:S05]  /*5320*/  FFMA R163, R152, R186, R163 ;  /* 0x000000ba98a37223 */ /* 0x000fca00000000a3 */
[----:B------:R-:W-:Y:S02]  /*5330*/  F2FP.F16.F32.PACK_AB R152, RZ, R163 ;  /* 0x000000a3ff98723e */ /* 0x000fe400000000ff */
[----:B------:R-:W-:Y:S01]  /*5340*/  LEA.HI.X R163, R12, R11, R13, 0x1, P4 ;  /* 0x0000000b0ca37211 */ /* 0x000fe200020f0c0d */
[----:B------:R-:W-:Y:S01]  /*5350*/  IMAD.IADD R13, R15, 0x1, R165 ;  /* 0x000000010f0d7824 */ /* 0x000fe200078e02a5 */
[----:B------:R-:W-:Y:S01]  /*5360*/  ISETP.GT.AND P4, PT, R23, 0x180, P3 ;  /* 0x000001801700780c */ /* 0x000fe20001f84270 */
[----:B------:R-:W-:-:S05]  /*5370*/  @P5 IMAD.MOV.U32 R12, RZ, RZ, R14 ;  /* 0x000000ffff0c5224 */ /* 0x000fca00078e000e */
[----:B------:R0:W-:Y:S07]  /*5380*/  @P5 STG.E.U16 desc[UR40][R12.64], R152 ;  /* 0x000000980c005986 */ /* 0x0001ee000c101528 */
[----:B------:R-:W-:Y:S05]  /*5390*/  @!P4 BRA `(.L_x_75) ;  /* 0x000000000004c947 */ /* 0x000fea0003800000 */
[----:B------:R1:W5:Y:S02]  /*53a0*/  LDG.E.LTC128B.U16 R164, desc[UR40][R162.64+0x2] ;  /* 0x00000228a2a47981 */ /* 0x000364000c1e1520 */
.L_x_75:
[----:B------:R-:W-:Y:S05]  /*53b0*/  BSYNC B1 ;  /* 0x0000000000017941 */ /* 0x000fea0003800000 */
.L_x_74:
[----:B0----5:R-:W-:Y:S01]  /*53c0*/  HADD2.F32 R152, -RZ, R164.H0_H0 ;  /* 0x200000a4ff987230 */ /* 0x021fe20000004100 */
[----:B------:R-:W-:Y:S01]  /*53d0*/  ISETP.GT.AND P0, PT, R23, 0x188, P0 ;  /* 0x000001881700780c */ /* 0x000fe20000704270 */
[----:B------:R-:W-:Y:S01]  /*53e0*/  IMAD.WIDE.U32 R182, R8, 0x78, R182 ;  /* 0x0000007808b67825 */ /* 0x000fe200078e00b6 */
[----:B------:R-:W-:Y:S03]  /*53f0*/  BSSY B1, `(.L_x_76) ;  /* 0x0000010000017945 */ /* 0x000fe60003800000 */
[----:B------:R-:W-:Y:S01]  /*5400*/  FMUL R166, R152, R185 ;  /* 0x000000b998a67220 */ /* 0x000fe20000400000 */
[----:B------:R-:W-:Y:S01]  /*5410*/  @P4 IMAD.MOV.U32 R174, RZ, RZ, R14 ;  /* 0x000000ffffae4224 */ /* 0x000fe200078e000e */
[----:B------:R-:W-:Y:S01]  /*5420*/  IADD3 R152, P5, R190, R182, RZ ;  /* 0x000000b6be987210 */ /* 0x000fe20007fbe0ff */
[----:B------:R-:W-:Y:S02]  /*5430*/  @P4 IMAD.MOV.U32 R175, RZ, RZ, R13 ;  /* 0x000000ffffaf4224 */ /* 0x000fe400078e000d */
[----:B------:R-:W-:Y:S01]  /*5440*/  FFMA R166, R153, R186, R166 ;  /* 0x000000ba99a67223 */ /* 0x000fe200000000a6 */
[----:B------:R-:W-:-:S04]  /*5450*/  IADD3.X R153, R191, R9, R183, P5, !PT ;  /* 0x00000009bf997210 */ /* 0x000fc80002ffe4b7 */
[----:B------:R-:W-:Y:S01]  /*5460*/  F2FP.F16.F32.PACK_AB R166, RZ, R166 ;  /* 0x000000a6ffa6723e */ /* 0x000fe200000000ff */
[----:B------:R-:W-:-:S03]  /*5470*/  IMAD.WIDE.U32 R152, R187, R8, R152 ;  /* 0x00000008bb987225 */ /* 0x000fc600078e0098 */
[----:B------:R-:W-:Y:S02]  /*5480*/  PRMT R9, R166, 0x7610, R9 ;  /* 0x00007610a6097816 */ /* 0x000fe40000000009 */
[----:B------:R-:W-:-:S03]  /*5490*/  IADD3 R166, P5, R4, R152, RZ ;  /* 0x0000009804a67210 */ /* 0x000fc60007fbe0ff */
[----:B------:R0:W-:Y:S01]  /*54a0*/  @P4 STG.E.U16 desc[UR40][R174.64+0x2], R9 ;  /* 0x00000209ae004986 */ /* 0x0001e2000c101528 */
[----:B------:R-:W-:-:S04]  /*54b0*/  LEA R8, P4, R201, R10, 0x1 ;  /* 0x0000000ac9087211 */ /* 0x000fc800078808ff */
[----:B0-----:R-:W-:Y:S01]  /*54c0*/  LEA.HI.X R9, R201, R11, R202, 0x1, P4 ;  /* 0x0000000bc9097211 */ /* 0x001fe200020f0cca */
[----:B------:R-:W-:Y:S08]  /*54d0*/  @!P0 BRA `(.L_x_77) ;  /* 0x0000000000048947 */ /* 0x000ff00003800000 */
[----:B------:R0:W5:Y:S02]  /*54e0*/  LDG.E.LTC128B.U16 R164, desc[UR40][R8.64] ;  /* 0x0000002808a47981 */ /* 0x000164000c1e1520 */
.L_x_77:
[----:B------:R-:W-:Y:S05]  /*54f0*/  BSYNC B1 ;  /* 0x0000000000017941 */ /* 0x000fea0003800000 */
.L_x_76:
[----:B-----5:R-:W-:Y:S01]  /*5500*/  HADD2.F32 R4, -RZ, R164.H0_H0 ;  /* 0x200000a4ff047230 */ /* 0x020fe20000004100 */
[----:B------:R-:W-:Y:S01]  /*5510*/  IADD3.X R167, R5, R193, R153, P5, !PT ;  /* 0x000000c105a77210 */ /* 0x000fe20002ffe499 */
[----:B------:R-:W-:Y:S01]  /*5520*/  BSSY B1, `(.L_x_78) ;  /* 0x000000e000017945 */ /* 0x000fe20003800000 */
[----:B------:R-:W-:Y:S02]  /*5530*/  ISETP.GT.AND P3, PT, R23, 0x188, P3 ;  /* 0x000001881700780c */ /* 0x000fe40001f64270 */
[----:B------:R-:W-:Y:S01]  /*5540*/  FMUL R5, R4, R185 ;  /* 0x000000b904057220 */ /* 0x000fe20000400000 */
[----:B------:R-:W-:Y:S01]  /*5550*/  IADD3 R4, P4, R212, R14, RZ ;  /* 0x0000000ed4047210 */ /* 0x000fe20007f9e0ff */
[----:B------:R-:W-:-:S04]  /*5560*/  IMAD.WIDE.U32 R192, R17, R192, R166 ;  /* 0x000000c011c07225 */ /* 0x000fc800078e00a6 */
[----:B------:R-:W-:Y:S01]  /*5570*/  FFMA R5, R154, R186, R5 ;  /* 0x000000ba9a057223 */ /* 0x000fe20000000005 */
[----:B------:R-:W-:Y:S01]  /*5580*/  IMAD.IADD R208, R208, 0x1, R193 ;  /* 0x00000001d0d07824 */ /* 0x000fe200078e02c1 */
[----:B------:R-:W-:-:S03]  /*5590*/  LEA R10, P5, R192, R10, 0x1 ;  /* 0x0000000ac00a7211 */ /* 0x000fc600078a08ff */
[----:B0-----:R-:W-:Y:S01]  /*55a0*/  F2FP.F16.F32.PACK_AB R8, RZ, R5 ;  /* 0x00000005ff08723e */ /* 0x001fe200000000ff */
[----:B------:R-:W-:Y:S01]  /*55b0*/  IMAD.X R5, R13, 0x1, R209, P4 ;  /* 0x000000010d057824 */ /* 0x000fe200020e06d1 */
[----:B------:R-:W-:-:S04]  /*55c0*/  LEA.HI.X R11, R192, R11, R208, 0x1, P5 ;  /* 0x0000000bc00b7211 */ /* 0x000fc800028f0cd0 */
[----:B------:R0:W-:Y:S01]  /*55d0*/  @P0 STG.E.U16 desc[UR40][R4.64], R8 ;  /* 0x0000000804000986 */ /* 0x0001e2000c101528 */
[----:B------:R-:W-:Y:S05]  /*55e0*/  @!P3 BRA `(.L_x_79) ;  /* 0x000000000004b947 */ /* 0x000fea0003800000 */
[----:B------:R2:W5:Y:S02]  /*55f0*/  LDG.E.LTC128B.U16 R164, desc[UR40][R10.64+0x2] ;  /* 0x000002280aa47981 */ /* 0x000564000c1e1520 */
.L_x_79:
[----:B------:R-:W-:Y:S05]  /*5600*/  BSYNC B1 ;  /* 0x0000000000017941 */ /* 0x000fea0003800000 */
.L_x_78:
        /* <DEDUP_REMOVED lines=9> */
.L_x_81:
[----:B------:R-:W-:Y:S05]  /*56a0*/  BSYNC B1 ;  /* 0x0000000000017941 */ /* 0x000fea0003800000 */
.L_x_80:
[----:B0----5:R-:W-:Y:S01]  /*56b0*/  HADD2.F32 R8, -RZ, R164.H0_H0 ;  /* 0x200000a4ff087230 */ /* 0x021fe20000004100 */
[----:B------:R-:W-:Y:S01]  /*56c0*/  ISETP.GT.AND P3, PT, R23, 0x180, P2 ;  /* 0x000001801700780c */ /* 0x000fe20001764270 */
[----:B------:R-:W-:Y:S03]  /*56d0*/  BSSY B1, `(.L_x_82) ;  /* 0x000000a000017945 */ /* 0x000fe60003800000 */
[----:B------:R-:W-:Y:S01]  /*56e0*/  FMUL R9, R8, R185 ;  /* 0x000000b908097220 */ /* 0x000fe20000400000 */
[----:B------:R-:W-:-:S03]  /*56f0*/  @P0 IMAD.MOV.U32 R8, RZ, RZ, R14 ;  /* 0x000000ffff080224 */ /* 0x000fc600078e000e */
[----:B------:R-:W-:-:S05]  /*5700*/  FFMA R9, R156, R186, R9 ;  /* 0x000000ba9c097223 */ /* 0x000fca0000000009 */
[----:B------:R-:W-:-:S04]  /*5710*/  F2FP.F16.F32.PACK_AB R9, RZ, R9 ;  /* 0x00000009ff09723e */ /* 0x000fc800000000ff */
[----:B------:R-:W-:Y:S01]  /*5720*/  PRMT R17, R9, 0x7610, R17 ;  /* 0x0000761009117816 */ /* 0x000fe20000000011 */
[----:B------:R-:W-:-:S05]  /*5730*/  @P0 IMAD.MOV.U32 R9, RZ, RZ, R13 ;  /* 0x000000ffff090224 */ /* 0x000fca00078e000d */
[----:B------:R0:W-:Y:S01]  /*5740*/  @P0 STG.E.U16 desc[UR40][R8.64+0x10], R17 ;  /* 0x0000101108000986 */ /* 0x0001e2000c101528 */
[----:B------:R-:W-:Y:S05]  /*5750*/  @!P3 BRA `(.L_x_83) ;  /* 0x000000000004b947 */ /* 0x000fea0003800000 */
[----:B------:R0:W5:Y:S02]  /*5760*/  LDG.E.LTC128B.U16 R164, desc[UR40][R162.64+0x12] ;  /* 0x00001228a2a47981 */ /* 0x000164000c1e1520 */
.L_x_83:
[----:B------:R-:W-:Y:S05]  /*5770*/  BSYNC B1 ;  /* 0x0000000000017941 */ /* 0x000fea0003800000 */
.L_x_82:
[----:B0----5:R-:W-:Y:S01]  /*5780*/  HADD2.F32 R8, -RZ, R164.H0_H0 ;  /* 0x200000a4ff087230 */ /* 0x021fe20000004100 */
[----:B------:R-:W-:Y:S01]  /*5790*/  ISETP.GT.AND P1, PT, R23, 0x188, P1 ;  /* 0x000001881700780c */ /* 0x000fe20000f24270 */
[----:B------:R-:W-:Y:S01]  /*57a0*/  @P3 IMAD.MOV.U32 R12, RZ, RZ, R14 ;  /* 0x000000ffff0c3224 */ /* 0x000fe200078e000e */
[----:B------:R-:W-:Y:S02]  /*57b0*/  BSSY B1, `(.L_x_84) ;  /* 0x0000007000017945 */ /* 0x000fe40003800000 */
[----:B------:R-:W-:-:S04]  /*57c0*/  FMUL R8, R8, R185 ;  /* 0x000000b908087220 */ /* 0x000fc80000400000 */
[----:B------:R-:W-:-:S05]  /*57d0*/  FFMA R8, R157, R186, R8 ;  /* 0x000000ba9d087223 */ /* 0x000fca0000000008 */
[----:B------:R-:W-:-:S05]  /*57e0*/  F2FP.F16.F32.PACK_AB R8, RZ, R8 ;  /* 0x00000008ff08723e */ /* 0x000fca00000000ff */
[----:B------:R0:W-:Y:S01]  /*57f0*/  @P3 STG.E.U16 desc[UR40][R12.64+0x12], R8 ;  /* 0x000012080c003986 */ /* 0x0001e2000c101528 */
[----:B------:R-:W-:Y:S05]  /*5800*/  @!P1 BRA `(.L_x_85) ;  /* 0x0000000000049947 */ /* 0x000fea0003800000 */
[----:B------:R0:W5:Y:S02]  /*5810*/  LDG.E.LTC128B.U16 R164, desc[UR40][R10.64+0x10] ;  /* 0x000010280aa47981 */ /* 0x000164000c1e1520 */
.L_x_85:
[----:B------:R-:W-:Y:S05]  /*5820*/  BSYNC B1 ;  /* 0x0000000000017941 */ /* 0x000fea0003800000 */
.L_x_84:
        /* <DEDUP_REMOVED lines=9> */
.L_x_87:
[----:B------:R-:W-:Y:S05]  /*58c0*/  BSYNC B1 ;  /* 0x0000000000017941 */ /* 0x000fea0003800000 */
.L_x_86:
[----:B-----5:R-:W-:Y:S01]  /*58d0*/  HADD2.F32 R8, -RZ, R164.H0_H0 ;  /* 0x200000a4ff087230 */ /* 0x020fe20000004100 */
[----:B------:R-:W-:Y:S01]  /*58e0*/  ISETP.GT.AND P3, PT, R3, 0x10, PT ;  /* 0x000000100300780c */ /* 0x000fe20003f64270 */
[----:B------:R-:W-:Y:S03]  /*58f0*/  BSSY B1, `(.L_x_88) ;  /* 0x0000008000017945 */ /* 0x000fe60003800000 */
[----:B------:R-:W-:Y:S01]  /*5900*/  FMUL R8, R8, R185 ;  /* 0x000000b908087220 */ /* 0x000fe20000400000 */
[----:B------:R-:W-:-:S03]  /*5910*/  ISETP.GT.AND P0, PT, R23, RZ, P3 ;  /* 0x000000ff1700720c */ /* 0x000fc60001f04270 */
[----:B------:R-:W-:-:S05]  /*5920*/  FFMA R8, R159, R186, R8 ;  /* 0x000000ba9f087223 */ /* 0x000fca0000000008 */
[----:B------:R-:W-:-:S05]  /*5930*/  F2FP.F16.F32.PACK_AB R8, RZ, R8 ;  /* 0x00000008ff08723e */ /* 0x000fca00000000ff */
[----:B------:R0:W-:Y:S01]  /*5940*/  @P2 STG.E.U16 desc[UR40][R4.64+0x12], R8 ;  /* 0x0000120804002986 */ /* 0x0001e2000c101528 */
[----:B------:R-:W-:Y:S05]  /*5950*/  @!P0 BRA `(.L_x_89) ;  /* 0x0000000000048947 */ /* 0x000fea0003800000 */
[----:B------:R0:W5:Y:S02]  /*5960*/  LDG.E.LTC128B.U16 R164, desc[UR40][R188.64+0x20] ;  /* 0x00002028bca47981 */ /* 0x000164000c1e1520 */
.L_x_89:
[----:B------:R-:W-:Y:S05]  /*5970*/  BSYNC B1 ;  /* 0x0000000000017941 */ /* 0x000fea0003800000 */
.L_x_88:
[----:B0----5:R-:W-:Y:S01]  /*5980*/  HADD2.F32 R4, -RZ, R164.H0_H0 ;  /* 0x200000a4ff047230 */ /* 0x021fe20000004100 */
        /* <DEDUP_REMOVED lines=9> */
.L_x_91:
[----:B------:R-:W-:Y:S05]  /*5a20*/  BSYNC B1 ;  /* 0x0000000000017941 */ /* 0x000fea0003800000 */
.L_x_90:
        /* <DEDUP_REMOVED lines=9> */
.L_x_93:
[----:B------:R-:W-:Y:S05]  /*5ac0*/  BSYNC B1 ;  /* 0x0000000000017941 */ /* 0x000fea0003800000 */
.L_x_92:
        /* <DEDUP_REMOVED lines=9> */
.L_x_95:
[----:B------:R-:W-:Y:S05]  /*5b60*/  BSYNC B1 ;  /* 0x0000000000017941 */ /* 0x000fea0003800000 */
.L_x_94:
        /* <DEDUP_REMOVED lines=10> */
.L_x_97:
[----:B------:R-:W-:Y:S05]  /*5c10*/  BSYNC B1 ;  /* 0x0000000000017941 */ /* 0x000fea0003800000 */
.L_x_96:
        /* <DEDUP_REMOVED lines=10> */
.L_x_99:
[----:B------:R-:W-:Y:S05]  /*5cc0*/  BSYNC B1 ;  /* 0x0000000000017941 */ /* 0x000fea0003800000 */
.L_x_98:
        /* <DEDUP_REMOVED lines=9> */
.L_x_101:
[----:B------:R-:W-:Y:S05]  /*5d60*/  BSYNC B1 ;  /* 0x0000000000017941 */ /* 0x000fea0003800000 */
.L_x_100:
        /* <DEDUP_REMOVED lines=9> */
.L_x_103:
[----:B------:R-:W-:Y:S05]  /*5e00*/  BSYNC B1 ;  /* 0x0000000000017941 */ /* 0x000fea0003800000 */
.L_x_102:
        /* <DEDUP_REMOVED lines=9> */
.L_x_105:
[----:B------:R-:W-:Y:S05]  /*5ea0*/  BSYNC B1 ;  /* 0x0000000000017941 */ /* 0x000fea0003800000 */
.L_x_104:
        /* <DEDUP_REMOVED lines=9> */
.L_x_107:
[----:B------:R-:W-:Y:S05]  /*5f40*/  BSYNC B1 ;  /* 0x0000000000017941 */ /* 0x000fea0003800000 */
.L_x_106:
        /* <DEDUP_REMOVED lines=9> */
.L_x_109:
[----:B------:R-:W-:Y:S05]  /*5fe0*/  BSYNC B1 ;  /* 0x0000000000017941 */ /* 0x000fea0003800000 */
.L_x_108:
        /* <DEDUP_REMOVED lines=9> */
.L_x_111:
[----:B------:R-:W-:Y:S05]  /*6080*/  BSYNC B1 ;  /* 0x0000000000017941 */ /* 0x000fea0003800000 */
.L_x_110:
        /* <DEDUP_REMOVED lines=9> */
.L_x_113:
[----:B------:R-:W-:Y:S05]  /*6120*/  BSYNC B1 ;  /* 0x0000000000017941 */ /* 0x000fea0003800000 */
.L_x_112:
        /* <DEDUP_REMOVED lines=9> */
.L_x_115:
[----:B------:R-:W-:Y:S05]  /*61c0*/  BSYNC B1 ;  /* 0x0000000000017941 */ /* 0x000fea0003800000 */
.L_x_114:
        /* <DEDUP_REMOVED lines=9> */
.L_x_117:
[----:B------:R-:W-:Y:S05]  /*6260*/  BSYNC B1 ;  /* 0x0000000000017941 */ /* 0x000fea0003800000 */
.L_x_116:
        /* <DEDUP_REMOVED lines=9> */
.L_x_119:
[----:B------:R-:W-:Y:S05]  /*6300*/  BSYNC B1 ;  /* 0x0000000000017941 */ /* 0x000fea0003800000 */
.L_x_118:
[----:B-----5:R-:W-:Y:S01]  /*6310*/  HADD2.F32 R4, -RZ, R164.H0_H0 ;  /* 0x200000a4ff047230 */ /* 0x020fe20000004100 */
[----:B------:R-:W-:-:S04]  /*6320*/  ISETP.GT.AND P5, PT, R23, 0x100, P3 ;  /* 0x000001001700780c */ /* 0x000fc80001fa4270 */
[----:B------:R-:W-:-:S04]  /*6330*/  FMUL R4, R4, R185 ;  /* 0x000000b904047220 */ /* 0x000fc80000400000 */
[----:B------:R-:W-:-:S05]  /*6340*/  FFMA R4, R143, R186, R4 ;  /* 0x000000ba8f047223 */ /* 0x000fca0000000004 */
[----:B------:R-:W-:-:S04]  /*6350*/  F2FP.F16.F32.PACK_AB R4, RZ, R4 ;  /* 0x00000004ff04723e */ /* 0x000fc800000000ff */
[----:B------:R-:W-:-:S05]  /*6360*/  PRMT R8, R4, 0x7610, R8 ;  /* 0x0000761004087816 */ /* 0x000fca0000000008 */
[----:B------:R0:W-:Y:S04]  /*6370*/  @P4 STG.E.U16 desc[UR40][R172.64+0x32], R8 ;  /* 0x00003208ac004986 */ /* 0x0001e8000c101528 */
[----:B------:R-:W2:Y:S01]  /*6380*/  @P5 LDG.E.LTC128B.U16 R164, desc[UR40][R170.64+0x20] ;  /* 0x00002028aaa45981 */ /* 0x000ea2000c1e1520 */
[C---:B------:R-:W-:Y:S01]  /*6390*/  IMAD.SHL.U32 R9, R6.reuse, 0x100, RZ ;  /* 0x0000010006097824 */ /* 0x040fe200078e00ff */
[----:B------:R-:W-:Y:S01]  /*63a0*/  SHF.L.U64.HI R13, R6, 0x8, R7 ;  /* 0x00000008060d7819 */ /* 0x000fe20000010207 */
[----:B------:R-:W-:Y:S03]  /*63b0*/  BSSY B1, `(.L_x_120) ;  /* 0x000000b000017945 */ /* 0x000fe60003800000 */
[----:B------:R-:W-:-:S05]  /*63c0*/  IADD3 R206, P4, R9, R206, RZ ;  /* 0x000000ce09ce7210 */ /* 0x000fca0007f9e0ff */
[----:B------:R-:W-:Y:S01]  /*63d0*/  IMAD.X R207, R13, 0x1, R205, P4 ;  /* 0x000000010dcf7824 */ /* 0x000fe200020e06cd */
[----:B------:R-:W-:Y:S01]  /*63e0*/  ISETP.GT.AND P4, PT, R23, 0x100, P2 ;  /* 0x000001001700780c */ /* 0x000fe20001784270 */
[----:B--2---:R-:W-:-:S05]  /*63f0*/  HADD2.F32 R4, -RZ, R164.H0_H0 ;  /* 0x200000a4ff047230 */ /* 0x004fca0000004100 */
[----:B0-----:R-:W-:-:S04]  /*6400*/  FMUL R5, R4, R185 ;  /* 0x000000b904057220 */ /* 0x001fc80000400000 */
[----:B------:R-:W-:-:S05]  /*6410*/  FFMA R5, R128, R186, R5 ;  /* 0x000000ba80057223 */ /* 0x000fca0000000005 */
[----:B------:R-:W-:-:S05]  /*6420*/  F2FP.F16.F32.PACK_AB R5, RZ, R5 ;  /* 0x00000005ff05723e */ /* 0x000fca00000000ff */
[----:B------:R0:W-:Y:S01]  /*6430*/  @P5 STG.E.U16 desc[UR40][R206.64+0x20], R5 ;  /* 0x00002005ce005986 */ /* 0x0001e2000c101528 */
[----:B------:R-:W-:Y:S05]  /*6440*/  @!P4 BRA `(.L_x_121) ;  /* 0x000000000004c947 */ /* 0x000fea0003800000 */
[----:B------:R2:W5:Y:S02]  /*6450*/  LDG.E.LTC128B.U16 R164, desc[UR40][R170.64+0x22] ;  /* 0x00002228aaa47981 */ /* 0x000564000c1e1520 */
.L_x_121:
[----:B------:R-:W-:Y:S05]  /*6460*/  BSYNC B1 ;  /* 0x0000000000017941 */ /* 0x000fea0003800000 */
.L_x_120:
[----:B-----5:R-:W-:Y:S01]  /*6470*/  HADD2.F32 R4, -RZ, R164.H0_H0 ;  /* 0x200000a4ff047230 */ /* 0x020fe20000004100 */
[----:B------:R-:W-:-:S04]  /*6480*/  ISETP.GT.AND P5, PT, R23, 0x108, P3 ;  /* 0x000001081700780c */ /* 0x000fc80001fa4270 */
[----:B------:R-:W-:-:S04]  /*6490*/  FMUL R4, R4, R185 ;  /* 0x000000b904047220 */ /* 0x000fc80000400000 */
[----:B------:R-:W-:-:S05]  /*64a0*/  FFMA R4, R129, R186, R4 ;  /* 0x000000ba81047223 */ /* 0x000fca0000000004 */
[----:B------:R-:W-:-:S04]  /*64b0*/  F2FP.F16.F32.PACK_AB R4, RZ, R4 ;  /* 0x00000004ff04723e */ /* 0x000fc800000000ff */
[----:B------:R-:W-:-:S05]  /*64c0*/  PRMT R6, R4, 0x7610, R6 ;  /* 0x0000761004067816 */ /* 0x000fca0000000006 */
[----:B------:R1:W-:Y:S04]  /*64d0*/  @P4 STG.E.U16 desc[UR40][R206.64+0x22], R6 ;  /* 0x00002206ce004986 */ /* 0x0003e8000c101528 */
[----:B------:R-:W3:Y:S02]  /*64e0*/  @P5 LDG.E.LTC128B.U16 R164, desc[UR40][R160.64+0x20] ;  /* 0x00002028a0a45981 */ /* 0x000ee4000c1e1520 */
[----:B---3--:R-:W-:-:S05]  /*64f0*/  HADD2.F32 R4, -RZ, R164.H0_H0 ;  /* 0x200000a4ff047230 */ /* 0x008fca0000004100 */
[----:B0-----:R-:W-:Y:S01]  /*6500*/  FMUL R5, R4, R185 ;  /* 0x000000b904057220 */ /* 0x001fe20000400000 */
[----:B------:R-:W-:-:S03]  /*6510*/  IADD3 R4, P4, R212, R206, RZ ;  /* 0x000000ced4047210 */ /* 0x000fc60007f9e0ff */
[----:B------:R-:W-:Y:S02]  /*6520*/  FFMA R130, R130, R186, R5 ;  /* 0x000000ba82827223 */ /* 0x000fe40000000005 */
[----:B------:R-:W-:Y:S01]  /*6530*/  IMAD.X R5, R209, 0x1, R207, P4 ;  /* 0x00000001d1057824 */ /* 0x000fe200020e06cf */
[----:B------:R-:W-:Y:S02]  /*6540*/  ISETP.GT.AND P4, PT, R23, 0x108, P2 ;  /* 0x000001081700780c */ /* 0x000fe40001784270 */
[----:B------:R-:W-:-:S05]  /*6550*/  F2FP.F16.F32.PACK_AB R130, RZ, R130 ;  /* 0x00000082ff82723e */ /* 0x000fca00000000ff */
[----:B------:R0:W-:Y:S06]  /*6560*/  @P5 STG.E.U16 desc[UR40][R4.64+0x20], R130 ;  /* 0x0000208204005986 */ /* 0x0001ec000c101528 */
[----:B------:R-:W1:Y:S01]  /*6570*/  @P4 LDG.E.LTC128B.U16 R164, desc[UR40][R160.64+0x22] ;  /* 0x00002228a0a44981 */ /* 0x000e62000c1e1520 */
[----:B------:R-:W-:Y:S01]  /*6580*/  BSSY B1, `(.L_x_122) ;  /* 0x000000b000017945 */ /* 0x000fe20003800000 */
[----:B-1----:R-:W-:-:S05]  /*6590*/  HADD2.F32 R6, -RZ, R164.H0_H0 ;  /* 0x200000a4ff067230 */ /* 0x002fca0000004100 */
[----:B------:R-:W-:Y:S01]  /*65a0*/  FMUL R8, R6, R185 ;  /* 0x000000b906087220 */ /* 0x000fe20000400000 */
[----:B------:R-:W-:-:S03]  /*65b0*/  IADD3 R6, P5, R206, R212, RZ ;  /* 0x000000d4ce067210 */ /* 0x000fc60007fbe0ff */
[----:B------:R-:W-:Y:S02]  /*65c0*/  FFMA R8, R131, R186, R8 ;  /* 0x000000ba83087223 */ /* 0x000fe40000000008 */
[----:B------:R-:W-:Y:S01]  /*65d0*/  IMAD.X R7, R207, 0x1, R209, P5 ;  /* 0x00000001cf077824 */ /* 0x000fe200028e06d1 */
[----:B------:R-:W-:Y:S02]  /*65e0*/  ISETP.GT.AND P5, PT, R23, 0x100, P1 ;  /* 0x000001001700780c */ /* 0x000fe40000fa4270 */
[----:B------:R-:W-:-:S05]  /*65f0*/  F2FP.F16.F32.PACK_AB R8, RZ, R8 ;  /* 0x00000008ff08723e */ /* 0x000fca00000000ff */
[----:B------:R0:W-:Y:S06]  /*6600*/  @P4 STG.E.U16 desc[UR40][R6.64+0x22], R8 ;  /* 0x0000220806004986 */ /* 0x0001ec000c101528 */
[----:B------:R-:W-:Y:S05]  /*6610*/  @!P5 BRA `(.L_x_123) ;  /* 0x000000000004d947 */ /* 0x000fea0003800000 */
[----:B------:R1:W5:Y:S02]  /*6620*/  LDG.E.LTC128B.U16 R164, desc[UR40][R170.64+0x30] ;  /* 0x00003028aaa47981 */ /* 0x000364000c1e1520 */
.L_x_123:
[----:B------:R-:W-:Y:S05]  /*6630*/  BSYNC B1 ;  /* 0x0000000000017941 */ /* 0x000fea0003800000 */
.L_x_122:
        /* <DEDUP_REMOVED lines=9> */
.L_x_125:
[----:B------:R-:W-:Y:S05]  /*66d0*/  BSYNC B1 ;  /* 0x0000000000017941 */ /* 0x000fea0003800000 */
.L_x_124:
        /* <DEDUP_REMOVED lines=9> */
.L_x_127:
[----:B------:R-:W-:Y:S05]  /*6770*/  BSYNC B1 ;  /* 0x0000000000017941 */ /* 0x000fea0003800000 */
.L_x_126:
        /* <DEDUP_REMOVED lines=9> */
.L_x_129:
[----:B------:R-:W-:Y:S05]  /*6810*/  BSYNC B1 ;  /* 0x0000000000017941 */ /* 0x000fea0003800000 */
.L_x_128:
        /* <DEDUP_REMOVED lines=9> */
.L_x_131:
[----:B------:R-:W-:Y:S05]  /*68b0*/  BSYNC B1 ;  /* 0x0000000000017941 */ /* 0x000fea0003800000 */
.L_x_130:
[----:B0----5:R-:W-:Y:S01]  /*68c0*/  HADD2.F32 R6, -RZ, R164.H0_H0 ;  /* 0x200000a4ff067230 */ /* 0x021fe20000004100 */
[----:B------:R-:W-:Y:S04]  /*68d0*/  BSSY B1, `(.L_x_132) ;  /* 0x000000a000017945 */ /* 0x000fe80003800000 */
        /* <DEDUP_REMOVED lines=9> */
.L_x_133:
[----:B------:R-:W-:Y:S05]  /*6970*/  BSYNC B1 ;  /* 0x0000000000017941 */ /* 0x000fea0003800000 */
.L_x_132:
        /* <DEDUP_REMOVED lines=9> */
.L_x_135:
[----:B------:R-:W-:Y:S05]  /*6a10*/  BSYNC B1 ;  /* 0x0000000000017941 */ /* 0x000fea0003800000 */
.L_x_134:
[----:B0----5:R-:W-:Y:S01]  /*6a20*/  HADD2.F32 R8, -RZ, R164.H0_H0 ;  /* 0x200000a4ff087230 */ /* 0x021fe20000004100 */
[----:B------:R-:W-:Y:S01]  /*6a30*/  IADD3 R14, P4, R212, R6, RZ ;  /* 0x00000006d40e7210 */ /* 0x000fe20007f9e0ff */
[----:B------:R-:W-:Y:S01]  /*6a40*/  BSSY B1, `(.L_x_136) ;  /* 0x0000009000017945 */ /* 0x000fe20003800000 */
[----:B------:R-:W-:Y:S02]  /*6a50*/  ISETP.GT.AND P2, PT, R23, 0x188, P2 ;  /* 0x000001881700780c */ /* 0x000fe40001744270 */
[----:B------:R-:W-:-:S04]  /*6a60*/  FMUL R15, R8, R185 ;  /* 0x000000b9080f7220 */ /* 0x000fc80000400000 */
[----:B------:R-:W-:-:S05]  /*6a70*/  FFMA R15, R122, R186, R15 ;  /* 0x000000ba7a0f7223 */ /* 0x000fca000000000f */
[----:B------:R-:W-:Y:S01]  /*6a80*/  F2FP.F16.F32.PACK_AB R8, RZ, R15 ;  /* 0x0000000fff08723e */ /* 0x000fe200000000ff */
[----:B------:R-:W-:-:S05]  /*6a90*/  IMAD.X R15, R209, 0x1, R7, P4 ;  /* 0x00000001d10f7824 */ /* 0x000fca00020e0607 */
[----:B------:R0:W-:Y:S01]  /*6aa0*/  @P3 STG.E.U16 desc[UR40][R14.64+0x20], R8 ;  /* 0x000020080e003986 */ /* 0x0001e2000c101528 */
[----:B------:R-:W-:Y:S05]  /*6ab0*/  @!P2 BRA `(.L_x_137) ;  /* 0x000000000004a947 */ /* 0x000fea0003800000 */
[----:B------:R0:W5:Y:S02]  /*6ac0*/  LDG.E.LTC128B.U16 R164, desc[UR40][R10.64+0x22] ;  /* 0x000022280aa47981 */ /* 0x000164000c1e1520 */
.L_x_137:
[----:B------:R-:W-:Y:S05]  /*6ad0*/  BSYNC B1 ;  /* 0x0000000000017941 */ /* 0x000fea0003800000 */
.L_x_136:
[----:B0----5:R-:W-:Y:S01]  /*6ae0*/  HADD2.F32 R8, -RZ, R164.H0_H0 ;  /* 0x200000a4ff087230 */ /* 0x021fe20000004100 */
[----:B------:R-:W-:Y:S01]  /*6af0*/  IADD3 R212, P4, P5, R212, R206, R9 ;  /* 0x000000ced4d47210 */ /* 0x000fe20007d9e009 */
[----:B------:R-:W-:Y:S01]  /*6b00*/  BSSY B1, `(.L_x_138) ;  /* 0x0000009000017945 */ /* 0x000fe20003800000 */
[----:B------:R-:W-:Y:S02]  /*6b10*/  ISETP.GT.AND P3, PT, R23, 0x180, P1 ;  /* 0x000001801700780c */ /* 0x000fe40000f64270 */
[----:B------:R-:W-:Y:S01]  /*6b20*/  FMUL R8, R8, R185 ;  /* 0x000000b908087220 */ /* 0x000fe20000400000 */
[----:B------:R-:W-:-:S03]  /*6b30*/  IADD3.X R213, R209, R207, R13, P4, P5 ;  /* 0x000000cfd1d57210 */ /* 0x000fc600027ea40d */
[----:B------:R-:W-:-:S05]  /*6b40*/  FFMA R8, R123, R186, R8 ;  /* 0x000000ba7b087223 */ /* 0x000fca0000000008 */
[----:B------:R-:W-:-:S05]  /*6b50*/  F2FP.F16.F32.PACK_AB R8, RZ, R8 ;  /* 0x00000008ff08723e */ /* 0x000fca00000000ff */
[----:B------:R0:W-:Y:S01]  /*6b60*/  @P2 STG.E.U16 desc[UR40][R212.64+0x22], R8 ;  /* 0x00002208d4002986 */ /* 0x0001e2000c101528 */
[----:B------:R-:W-:Y:S05]  /*6b70*/  @!P3 BRA `(.L_x_139) ;  /* 0x000000000004b947 */ /* 0x000fea0003800000 */
[----:B------:R0:W5:Y:S02]  /*6b80*/  LDG.E.LTC128B.U16 R164, desc[UR40][R162.64+0x30] ;  /* 0x00003028a2a47981 */ /* 0x000164000c1e1520 */
.L_x_139:
[----:B------:R-:W-:Y:S05]  /*6b90*/  BSYNC B1 ;  /* 0x0000000000017941 */ /* 0x000fea0003800000 */
.L_x_138:
        /* <DEDUP_REMOVED lines=9> */
.L_x_141:
[----:B------:R-:W-:Y:S05]  /*6c30*/  BSYNC B1 ;  /* 0x0000000000017941 */ /* 0x000fea0003800000 */
.L_x_140:
        /* <DEDUP_REMOVED lines=9> */
.L_x_143:
[----:B------:R-:W-:Y:S05]  /*6cd0*/  BSYNC B1 ;  /* 0x0000000000017941 */ /* 0x000fea0003800000 */
.L_x_142:
[----:B0----5:R-:W-:Y:S01]  /*6ce0*/  HADD2.F32 R8, -RZ, R164.H0_H0 ;  /* 0x200000a4ff087230 */ /* 0x021fe20000004100 */
[----:B------:R-:W-:Y:S01]  /*6cf0*/  ISETP.GT.AND P0, PT, R23, 0x188, P0 ;  /* 0x000001881700780c */ /* 0x000fe20000704270 */
[----:B------:R-:W-:Y:S03]  /*6d00*/  BSSY B1, `(.L_x_144) ;  /* 0x000000a000017945 */ /* 0x000fe60003800000 */
[----:B------:R-:W-:Y:S01]  /*6d10*/  FMUL R9, R8, R185 ;  /* 0x000000b908097220 */ /* 0x000fe20000400000 */
[----:B------:R-:W-:-:S03]  /*6d20*/  IMAD.MOV.U32 R8, RZ, RZ, R14 ;  /* 0x000000ffff087224 */ /* 0x000fc600078e000e */
[----:B------:R-:W-:-:S05]  /*6d30*/  FFMA R9, R126, R186, R9 ;  /* 0x000000ba7e097223 */ /* 0x000fca0000000009 */
[----:B------:R-:W-:-:S04]  /*6d40*/  F2FP.F16.F32.PACK_AB R9, RZ, R9 ;  /* 0x00000009ff09723e */ /* 0x000fc800000000ff */
[----:B------:R-:W-:Y:S01]  /*6d50*/  PRMT R12, R9, 0x7610, R12 ;  /* 0x00007610090c7816 */ /* 0x000fe2000000000c */
[----:B------:R-:W-:-:S05]  /*6d60*/  IMAD.MOV.U32 R9, RZ, RZ, R15 ;  /* 0x000000ffff097224 */ /* 0x000fca00078e000f */
[----:B------:R0:W-:Y:S01]  /*6d70*/  @P1 STG.E.U16 desc[UR40][R8.64+0x30], R12 ;  /* 0x0000300c08001986 */ /* 0x0001e2000c101528 */
[----:B------:R-:W-:Y:S05]  /*6d80*/  @!P0 BRA `(.L_x_145) ;  /* 0x0000000000048947 */ /* 0x000fea0003800000 */
[----:B------:R0:W5:Y:S02]  /*6d90*/  LDG.E.LTC128B.U16 R164, desc[UR40][R10.64+0x32] ;  /* 0x000032280aa47981 */ /* 0x000164000c1e1520 */
.L_x_145:
[----:B------:R-:W-:Y:S05]  /*6da0*/  BSYNC B1 ;  /* 0x0000000000017941 */ /* 0x000fea0003800000 */
.L_x_144:
        /* <DEDUP_REMOVED lines=10> */
.L_x_147:
[----:B------:R-:W-:Y:S05]  /*6e50*/  BSYNC B1 ;  /* 0x0000000000017941 */ /* 0x000fea0003800000 */
.L_x_146:
        /* <DEDUP_REMOVED lines=10> */
.L_x_149:
[----:B------:R-:W-:Y:S05]  /*6f00*/  BSYNC B1 ;  /* 0x0000000000017941 */ /* 0x000fea0003800000 */
.L_x_148:
        /* <DEDUP_REMOVED lines=9> */
.L_x_151:
[----:B------:R-:W-:Y:S05]  /*6fa0*/  BSYNC B1 ;  /* 0x0000000000017941 */ /* 0x000fea0003800000 */
.L_x_150:
        /* <DEDUP_REMOVED lines=9> */
.L_x_153:
[----:B------:R-:W-:Y:S05]  /*7040*/  BSYNC B1 ;  /* 0x0000000000017941 */ /* 0x000fea0003800000 */
.L_x_152:
        /* <DEDUP_REMOVED lines=10> */
.L_x_155:
[----:B------:R-:W-:Y:S05]  /*70f0*/  BSYNC B1 ;  /* 0x0000000000017941 */ /* 0x000fea0003800000 */
.L_x_154:
        /* <DEDUP_REMOVED lines=10> */
.L_x_157:
[----:B------:R-:W-:Y:S05]  /*71a0*/  BSYNC B1 ;  /* 0x0000000000017941 */ /* 0x000fea0003800000 */
.L_x_156:
        /* <DEDUP_REMOVED lines=9> */
.L_x_159:
[----:B------:R-:W-:Y:S05]  /*7240*/  BSYNC B1 ;  /* 0x0000000000017941 */ /* 0x000fea0003800000 */
.L_x_158:
        /* <DEDUP_REMOVED lines=9> */
.L_x_161:
[----:B------:R-:W-:Y:S05]  /*72e0*/  BSYNC B1 ;  /* 0x0000000000017941 */ /* 0x000fea0003800000 */
.L_x_160:
        /* <DEDUP_REMOVED lines=9> */
.L_x_163:
[----:B------:R-:W-:Y:S05]  /*7380*/  BSYNC B1 ;  /* 0x0000000000017941 */ /* 0x000fea0003800000 */
.L_x_162:
        /* <DEDUP_REMOVED lines=9> */
.L_x_165:
[----:B------:R-:W-:Y:S05]  /*7420*/  BSYNC B1 ;  /* 0x0000000000017941 */ /* 0x000fea0003800000 */
.L_x_164:
        /* <DEDUP_REMOVED lines=9> */
.L_x_167:
[----:B------:R-:W-:Y:S05]  /*74c0*/  BSYNC B1 ;  /* 0x0000000000017941 */ /* 0x000fea0003800000 */
.L_x_166:
        /* <DEDUP_REMOVED lines=9> */
.L_x_169:
[----:B------:R-:W-:Y:S05]  /*7560*/  BSYNC B1 ;  /* 0x0000000000017941 */ /* 0x000fea0003800000 */
.L_x_168:
        /* <DEDUP_REMOVED lines=9> */
.L_x_171:
[----:B------:R-:W-:Y:S05]  /*7600*/  BSYNC B1 ;  /* 0x0000000000017941 */ /* 0x000fea0003800000 */
.L_x_170:
        /* <DEDUP_REMOVED lines=9> */
.L_x_173:
[----:B------:R-:W-:Y:S05]  /*76a0*/  BSYNC B1 ;  /* 0x0000000000017941 */ /* 0x000fea0003800000 */
.L_x_172:
        /* <DEDUP_REMOVED lines=9> */
.L_x_175:
[----:B------:R-:W-:Y:S05]  /*7740*/  BSYNC B1 ;  /* 0x0000000000017941 */ /* 0x000fea0003800000 */
.L_x_174:
        /* <DEDUP_REMOVED lines=9> */
.L_x_177:
[----:B------:R-:W-:Y:S05]  /*77e0*/  BSYNC B1 ;  /* 0x0000000000017941 */ /* 0x000fea0003800000 */
.L_x_176:
        /* <DEDUP_REMOVED lines=9> */
.L_x_179:
[----:B------:R-:W-:Y:S05]  /*7880*/  BSYNC B1 ;  /* 0x0000000000017941 */ /* 0x000fea0003800000 */
.L_x_178:
        /* <DEDUP_REMOVED lines=9> */
.L_x_181:
[----:B------:R-:W-:Y:S05]  /*7920*/  BSYNC B1 ;  /* 0x0000000000017941 */ /* 0x000fea0003800000 */
.L_x_180:
        /* <DEDUP_REMOVED lines=9> */
.L_x_183:
[----:B------:R-:W-:Y:S05]  /*79c0*/  BSYNC B1 ;  /* 0x0000000000017941 */ /* 0x000fea0003800000 */
.L_x_182:
        /* <DEDUP_REMOVED lines=9> */
.L_x_185:
[----:B------:R-:W-:Y:S05]  /*7a60*/  BSYNC B1 ;  /* 0x0000000000017941 */ /* 0x000fea0003800000 */
.L_x_184:
        /* <DEDUP_REMOVED lines=9> */
.L_x_187:
[----:B------:R-:W-:Y:S05]  /*7b00*/  BSYNC B1 ;  /* 0x0000000000017941 */ /* 0x000fea0003800000 */
.L_x_186:
        /* <DEDUP_REMOVED lines=9> */
.L_x_189:
[----:B------:R-:W-:Y:S05]  /*7ba0*/  BSYNC B1 ;  /* 0x0000000000017941 */ /* 0x000fea0003800000 */
.L_x_188:
        /* <DEDUP_REMOVED lines=9> */
.L_x_191:
[----:B------:R-:W-:Y:S05]  /*7c40*/  BSYNC B1 ;  /* 0x0000000000017941 */ /* 0x000fea0003800000 */
.L_x_190:
        /* <DEDUP_REMOVED lines=9> */
.L_x_193:
[----:B------:R-:W-:Y:S05]  /*7ce0*/  BSYNC B1 ;  /* 0x0000000000017941 */ /* 0x000fea0003800000 */
.L_x_192:
        /* <DEDUP_REMOVED lines=9> */
.L_x_195:
[----:B------:R-:W-:Y:S05]  /*7d80*/  BSYNC B1 ;  /* 0x0000000000017941 */ /* 0x000fea0003800000 */
.L_x_194:
        /* <DEDUP_REMOVED lines=9> */
.L_x_197:
[----:B------:R-:W-:Y:S05]  /*7e20*/  BSYNC B1 ;  /* 0x0000000000017941 */ /* 0x000fea0003800000 */
.L_x_196:
        /* <DEDUP_REMOVED lines=9> */
.L_x_199:
[----:B------:R-:W-:Y:S05]  /*7ec0*/  BSYNC B1 ;  /* 0x0000000000017941 */ /* 0x000fea0003800000 */
.L_x_198:
        /* <DEDUP_REMOVED lines=9> */
.L_x_201:
[----:B------:R-:W-:Y:S05]  /*7f60*/  BSYNC B1 ;  /* 0x0000000000017941 */ /* 0x000fea0003800000 */
.L_x_200:
        /* <DEDUP_REMOVED lines=9> */
.L_x_203:
[----:B------:R-:W-:Y:S05]  /*8000*/  BSYNC B1 ;  /* 0x0000000000017941 */ /* 0x000fea0003800000 */
.L_x_202:
        /* <DEDUP_REMOVED lines=9> */
.L_x_205:
[----:B------:R-:W-:Y:S05]  /*80a0*/  BSYNC B1 ;  /* 0x0000000000017941 */ /* 0x000fea0003800000 */
.L_x_204:
        /* <DEDUP_REMOVED lines=9> */
.L_x_207:
[----:B------:R-:W-:Y:S05]  /*8140*/  BSYNC B1 ;  /* 0x0000000000017941 */ /* 0x000fea0003800000 */
.L_x_206:
        /* <DEDUP_REMOVED lines=9> */
.L_x_209:
[----:B------:R-:W-:Y:S05]  /*81e0*/  BSYNC B1 ;  /* 0x0000000000017941 */ /* 0x000fea0003800000 */
.L_x_208:
        /* <DEDUP_REMOVED lines=10> */
.L_x_211:
[----:B------:R-:W-:Y:S05]  /*8290*/  BSYNC B1 ;  /* 0x0000000000017941 */ /* 0x000fea0003800000 */
.L_x_210:
        /* <DEDUP_REMOVED lines=10> */
.L_x_213:
[----:B------:R-:W-:Y:S05]  /*8340*/  BSYNC B1 ;  /* 0x0000000000017941 */ /* 0x000fea0003800000 */
.L_x_212:
        /* <DEDUP_REMOVED lines=9> */
.L_x_215:
[----:B------:R-:W-:Y:S05]  /*83e0*/  BSYNC B1 ;  /* 0x0000000000017941 */ /* 0x000fea0003800000 */
.L_x_214:
        /* <DEDUP_REMOVED lines=9> */
.L_x_217:
[----:B------:R-:W-:Y:S05]  /*8480*/  BSYNC B1 ;  /* 0x0000000000017941 */ /* 0x000fea0003800000 */
.L_x_216:
        /* <DEDUP_REMOVED lines=10> */
.L_x_219:
[----:B------:R-:W-:Y:S05]  /*8530*/  BSYNC B1 ;  /* 0x0000000000017941 */ /* 0x000fea0003800000 */
.L_x_218:
        /* <DEDUP_REMOVED lines=10> */
.L_x_221:
[----:B------:R-:W-:Y:S05]  /*85e0*/  BSYNC B1 ;  /* 0x0000000000017941 */ /* 0x000fea0003800000 */
.L_x_220:
        /* <DEDUP_REMOVED lines=9> */
.L_x_223:
[----:B------:R-:W-:Y:S05]  /*8680*/  BSYNC B1 ;  /* 0x0000000000017941 */ /* 0x000fea0003800000 */
.L_x_222:
        /* <DEDUP_REMOVED lines=9> */
.L_x_225:
[----:B------:R-:W-:Y:S05]  /*8720*/  BSYNC B1 ;  /* 0x0000000000017941 */ /* 0x000fea0003800000 */
.L_x_224:
        /* <DEDUP_REMOVED lines=9> */
.L_x_227:
[----:B------:R-:W-:Y:S05]  /*87c0*/  BSYNC B1 ;  /* 0x0000000000017941 */ /* 0x000fea0003800000 */
.L_x_226:
        /* <DEDUP_REMOVED lines=9> */
.L_x_229:
[----:B------:R-:W-:Y:S05]  /*8860*/  BSYNC B1 ;  /* 0x0000000000017941 */ /* 0x000fea0003800000 */
.L_x_228:
        /* <DEDUP_REMOVED lines=9> */
.L_x_231:
[----:B------:R-:W-:Y:S05]  /*8900*/  BSYNC B1 ;  /* 0x0000000000017941 */ /* 0x000fea0003800000 */
.L_x_230:
        /* <DEDUP_REMOVED lines=9> */
.L_x_233:
[----:B------:R-:W-:Y:S05]  /*89a0*/  BSYNC B1 ;  /* 0x0000000000017941 */ /* 0x000fea0003800000 */
.L_x_232:
        /* <DEDUP_REMOVED lines=9> */
.L_x_235:
[----:B------:R-:W-:Y:S05]  /*8a40*/  BSYNC B1 ;  /* 0x0000000000017941 */ /* 0x000fea0003800000 */
.L_x_234:
        /* <DEDUP_REMOVED lines=9> */
.L_x_237:
[----:B------:R-:W-:Y:S05]  /*8ae0*/  BSYNC B1 ;  /* 0x0000000000017941 */ /* 0x000fea0003800000 */
.L_x_236:
        /* <DEDUP_REMOVED lines=9> */
.L_x_239:
[----:B------:R-:W-:Y:S05]  /*8b80*/  BSYNC B1 ;  /* 0x0000000000017941 */ /* 0x000fea0003800000 */
.L_x_238:
        /* <DEDUP_REMOVED lines=9> */
.L_x_241:
[----:B------:R-:W-:Y:S05]  /*8c20*/  BSYNC B1 ;  /* 0x0000000000017941 */ /* 0x000fea0003800000 */
.L_x_240:
        /* <DEDUP_REMOVED lines=9> */
.L_x_243:
[----:B------:R-:W-:Y:S05]  /*8cc0*/  BSYNC B1 ;  /* 0x0000000000017941 */ /* 0x000fea0003800000 */
.L_x_242:
        /* <DEDUP_REMOVED lines=9> */
.L_x_245:
[----:B------:R-:W-:Y:S05]  /*8d60*/  BSYNC B1 ;  /* 0x0000000000017941 */ /* 0x000fea0003800000 */
.L_x_244:
        /* <DEDUP_REMOVED lines=9> */
.L_x_247:
[----:B------:R-:W-:Y:S05]  /*8e00*/  BSYNC B1 ;  /* 0x0000000000017941 */ /* 0x000fea0003800000 */
.L_x_246:
        /* <DEDUP_REMOVED lines=9> */
.L_x_249:
[----:B------:R-:W-:Y:S05]  /*8ea0*/  BSYNC B1 ;  /* 0x0000000000017941 */ /* 0x000fea0003800000 */
.L_x_248:
        /* <DEDUP_REMOVED lines=9> */
.L_x_251:
[----:B------:R-:W-:Y:S05]  /*8f40*/  BSYNC B1 ;  /* 0x0000000000017941 */ /* 0x000fea0003800000 */
.L_x_250:
        /* <DEDUP_REMOVED lines=9> */
.L_x_253:
[----:B------:R-:W-:Y:S05]  /*8fe0*/  BSYNC B1 ;  /* 0x0000000000017941 */ /* 0x000fea0003800000 */
.L_x_252:
        /* <DEDUP_REMOVED lines=9> */
.L_x_255:
[----:B------:R-:W-:Y:S05]  /*9080*/  BSYNC B1 ;  /* 0x0000000000017941 */ /* 0x000fea0003800000 */
.L_x_254:
        /* <DEDUP_REMOVED lines=9> */
.L_x_257:
[----:B------:R-:W-:Y:S05]  /*9120*/  BSYNC B1 ;  /* 0x0000000000017941 */ /* 0x000fea0003800000 */
.L_x_256:
        /* <DEDUP_REMOVED lines=9> */
.L_x_259:
[----:B------:R-:W-:Y:S05]  /*91c0*/  BSYNC B1 ;  /* 0x0000000000017941 */ /* 0x000fea0003800000 */
.L_x_258:
        /* <DEDUP_REMOVED lines=9> */
.L_x_261:
[----:B------:R-:W-:Y:S05]  /*9260*/  BSYNC B1 ;  /* 0x0000000000017941 */ /* 0x000fea0003800000 */
.L_x_260:
        /* <DEDUP_REMOVED lines=9> */
.L_x_263:
[----:B------:R-:W-:Y:S05]  /*9300*/  BSYNC B1 ;  /* 0x0000000000017941 */ /* 0x000fea0003800000 */
.L_x_262:
        /* <DEDUP_REMOVED lines=9> */
.L_x_265:
[----:B------:R-:W-:Y:S05]  /*93a0*/  BSYNC B1 ;  /* 0x0000000000017941 */ /* 0x000fea0003800000 */
.L_x_264:
        /* <DEDUP_REMOVED lines=9> */
.L_x_267:
[----:B------:R-:W-:Y:S05]  /*9440*/  BSYNC B1 ;  /* 0x0000000000017941 */ /* 0x000fea0003800000 */
.L_x_266:
        /* <DEDUP_REMOVED lines=9> */
.L_x_269:
[----:B------:R-:W-:Y:S05]  /*94e0*/  BSYNC B1 ;  /* 0x0000000000017941 */ /* 0x000fea0003800000 */
.L_x_268:
        /* <DEDUP_REMOVED lines=9> */
.L_x_271:
[----:B------:R-:W-:Y:S05]  /*9580*/  BSYNC B1 ;  /* 0x0000000000017941 */ /* 0x000fea0003800000 */
.L_x_270:
        /* <DEDUP_REMOVED lines=9> */
.L_x_273:
[----:B------:R-:W-:Y:S05]  /*9620*/  BSYNC B1 ;  /* 0x0000000000017941 */ /* 0x000fea0003800000 */
.L_x_272:
        /* <DEDUP_REMOVED lines=10> */
.L_x_275:
[----:B------:R-:W-:Y:S05]  /*96d0*/  BSYNC B1 ;  /* 0x0000000000017941 */ /* 0x000fea0003800000 */
.L_x_274:
        /* <DEDUP_REMOVED lines=10> */
.L_x_277:
[----:B------:R-:W-:Y:S05]  /*9780*/  BSYNC B1 ;  /* 0x0000000000017941 */ /* 0x000fea0003800000 */
.L_x_276:
        /* <DEDUP_REMOVED lines=9> */
.L_x_279:
[----:B------:R-:W-:Y:S05]  /*9820*/  BSYNC B1 ;  /* 0x0000000000017941 */ /* 0x000fea0003800000 */
.L_x_278:
        /* <DEDUP_REMOVED lines=9> */
.L_x_281:
[----:B------:R-:W-:Y:S05]  /*98c0*/  BSYNC B1 ;  /* 0x0000000000017941 */ /* 0x000fea0003800000 */
.L_x_280:
        /* <DEDUP_REMOVED lines=10> */
.L_x_283:
[----:B------:R-:W-:Y:S05]  /*9970*/  BSYNC B1 ;  /* 0x0000000000017941 */ /* 0x000fea0003800000 */
.L_x_282:
        /* <DEDUP_REMOVED lines=10> */
.L_x_285:
[----:B------:R-:W-:Y:S05]  /*9a20*/  BSYNC B1 ;  /* 0x0000000000017941 */ /* 0x000fea0003800000 */
.L_x_284:
        /* <DEDUP_REMOVED lines=9> */
.L_x_287:
[----:B------:R-:W-:Y:S05]  /*9ac0*/  BSYNC B1 ;  /* 0x0000000000017941 */ /* 0x000fea0003800000 */
.L_x_286:
        /* <DEDUP_REMOVED lines=9> */
.L_x_289:
[----:B------:R-:W-:Y:S05]  /*9b60*/  BSYNC B1 ;  /* 0x0000000000017941 */ /* 0x000fea0003800000 */
.L_x_288:
        /* <DEDUP_REMOVED lines=9> */
.L_x_291:
[----:B------:R-:W-:Y:S05]  /*9c00*/  BSYNC B1 ;  /* 0x0000000000017941 */ /* 0x000fea0003800000 */
.L_x_290:
        /* <DEDUP_REMOVED lines=9> */
.L_x_293:
[----:B------:R-:W-:Y:S05]  /*9ca0*/  BSYNC B1 ;  /* 0x0000000000017941 */ /* 0x000fea0003800000 */
.L_x_292:
        /* <DEDUP_REMOVED lines=9> */
.L_x_295:
[----:B------:R-:W-:Y:S05]  /*9d40*/  BSYNC B1 ;  /* 0x0000000000017941 */ /* 0x000fea0003800000 */
.L_x_294:
        /* <DEDUP_REMOVED lines=9> */
.L_x_297:
[----:B------:R-:W-:Y:S05]  /*9de0*/  BSYNC B1 ;  /* 0x0000000000017941 */ /* 0x000fea0003800000 */
.L_x_296:
        /* <DEDUP_REMOVED lines=9> */
.L_x_299:
[----:B------:R-:W-:Y:S05]  /*9e80*/  BSYNC B1 ;  /* 0x0000000000017941 */ /* 0x000fea0003800000 */
.L_x_298:
        /* <DEDUP_REMOVED lines=9> */
.L_x_301:
[----:B------:R-:W-:Y:S05]  /*9f20*/  BSYNC B1 ;  /* 0x0000000000017941 */ /* 0x000fea0003800000 */
.L_x_300:
        /* <DEDUP_REMOVED lines=9> */
.L_x_303:
[----:B------:R-:W-:Y:S05]  /*9fc0*/  BSYNC B1 ;  /* 0x0000000000017941 */ /* 0x000fea0003800000 */
.L_x_302:
        /* <DEDUP_REMOVED lines=9> */
.L_x_305:
[----:B------:R-:W-:Y:S05]  /*a060*/  BSYNC B1 ;  /* 0x0000000000017941 */ /* 0x000fea0003800000 */
.L_x_304:
        /* <DEDUP_REMOVED lines=9> */
.L_x_307:
[----:B------:R-:W-:Y:S05]  /*a100*/  BSYNC B1 ;  /* 0x0000000000017941 */ /* 0x000fea0003800000 */
.L_x_306:
        /* <DEDUP_REMOVED lines=9> */
.L_x_309:
[----:B------:R-:W-:Y:S05]  /*a1a0*/  BSYNC B1 ;  /* 0x0000000000017941 */ /* 0x000fea0003800000 */
.L_x_308:
        /* <DEDUP_REMOVED lines=9> */
.L_x_311:
[----:B------:R-:W-:Y:S05]  /*a240*/  BSYNC B1 ;  /* 0x0000000000017941 */ /* 0x000fea0003800000 */
.L_x_310:
        /* <DEDUP_REMOVED lines=9> */
.L_x_313:
[----:B------:R-:W-:Y:S05]  /*a2e0*/  BSYNC B1 ;  /* 0x0000000000017941 */ /* 0x000fea0003800000 */
.L_x_312:
        /* <DEDUP_REMOVED lines=9> */
.L_x_315:
[----:B------:R-:W-:Y:S05]  /*a380*/  BSYNC B1 ;  /* 0x0000000000017941 */ /* 0x000fea0003800000 */
.L_x_314:
        /* <DEDUP_REMOVED lines=9> */
.L_x_317:
[----:B------:R-:W-:Y:S05]  /*a420*/  BSYNC B1 ;  /* 0x0000000000017941 */ /* 0x000fea0003800000 */
.L_x_316:
        /* <DEDUP_REMOVED lines=9> */
.L_x_319:
[----:B------:R-:W-:Y:S05]  /*a4c0*/  BSYNC B1 ;  /* 0x0000000000017941 */ /* 0x000fea0003800000 */
.L_x_318:
        /* <DEDUP_REMOVED lines=9> */
.L_x_321:
[----:B------:R-:W-:Y:S05]  /*a560*/  BSYNC B1 ;  /* 0x0000000000017941 */ /* 0x000fea0003800000 */
.L_x_320:
        /* <DEDUP_REMOVED lines=9> */
.L_x_323:
[----:B------:R-:W-:Y:S05]  /*a600*/  BSYNC B1 ;  /* 0x0000000000017941 */ /* 0x000fea0003800000 */
.L_x_322:
        /* <DEDUP_REMOVED lines=9> */
.L_x_325:
[----:B------:R-:W-:Y:S05]  /*a6a0*/  BSYNC B1 ;  /* 0x0000000000017941 */ /* 0x000fea0003800000 */
.L_x_324:
        /* <DEDUP_REMOVED lines=9> */
.L_x_327:
[----:B------:R-:W-:Y:S05]  /*a740*/  BSYNC B1 ;  /* 0x0000000000017941 */ /* 0x000fea0003800000 */
.L_x_326:
        /* <DEDUP_REMOVED lines=9> */
.L_x_329:
[----:B------:R-:W-:Y:S05]  /*a7e0*/  BSYNC B1 ;  /* 0x0000000000017941 */ /* 0x000fea0003800000 */
.L_x_328:
        /* <DEDUP_REMOVED lines=9> */
.L_x_331:
[----:B------:R-:W-:Y:S05]  /*a880*/  BSYNC B1 ;  /* 0x0000000000017941 */ /* 0x000fea0003800000 */
.L_x_330:
        /* <DEDUP_REMOVED lines=9> */
.L_x_333:
[----:B------:R-:W-:Y:S05]  /*a920*/  BSYNC B1 ;  /* 0x0000000000017941 */ /* 0x000fea0003800000 */
.L_x_332:
        /* <DEDUP_REMOVED lines=9> */
.L_x_335:
[----:B------:R-:W-:Y:S05]  /*a9c0*/  BSYNC B1 ;  /* 0x0000000000017941 */ /* 0x000fea0003800000 */
.L_x_334:
        /* <DEDUP_REMOVED lines=9> */
.L_x_337:
[----:B------:R-:W-:Y:S05]  /*aa60*/  BSYNC B1 ;  /* 0x0000000000017941 */ /* 0x000fea0003800000 */
.L_x_336:
[----:B------:R-:W-:Y:S05]  /*aa70*/  @!P0 BRA `(.L_x_338) ;  /* 0x0000002c00208947 */ /* 0x000fea0003800000 */
[----:B-----5:R-:W-:-:S05]  /*aa80*/  HADD2.F32 R164, -RZ, R164.H0_H0 ;  /* 0x200000a4ffa47230 */ /* 0x020fca0000004100 */
[----:B------:R-:W-:-:S04]  /*aa90*/  FMUL R164, R164, R185 ;  /* 0x000000b9a4a47220 */ /* 0x000fc80000400000 */
[----:B------:R-:W-:-:S05]  /*aaa0*/  FFMA R164, R31, R186, R164 ;  /* 0x000000ba1fa47223 */ /* 0x000fca00000000a4 */
[----:B------:R-:W-:-:S05]  /*aab0*/  F2FP.F16.F32.PACK_AB R164, RZ, R164 ;  /* 0x000000a4ffa4723e */ /* 0x000fca00000000ff */
[----:B------:R0:W-:Y:S01]  /*aac0*/  STG.E.U16 desc[UR40][R8.64+0x92], R164 ;  /* 0x000092a408007986 */ /* 0x0001e2000c101528 */
[----:B------:R-:W-:Y:S05]  /*aad0*/  BRA `(.L_x_338) ;  /* 0x0000002c00087947 */ /* 0x000fea0003800000 */
.L_x_33:
[----:B------:R-:W-:Y:S01]  /*aae0*/  ULDC.64 UR4, c[0x0][0x5c0] ;  /* 0x0001700000047ab9 */ /* 0x000fe20000000a00 */
[-C--:B------:R-:W-:Y:S01]  /*aaf0*/  FMUL R176, R176, R186.reuse ;  /* 0x000000bab0b07220 */ /* 0x080fe20000400000 */
[----:B------:R-:W-:Y:S01]  /*ab00*/  LEA R4, P2, R188, UR4, 0x1 ;  /* 0x00000004bc047c11 */ /* 0x000fe2000f8408ff */
[----:B------:R-:W-:Y:S01]  /*ab10*/  IMAD.SHL.U32 R13, R6, 0x10, RZ ;  /* 0x00000010060d7824 */ /* 0x000fe200078e00ff */
[----:B------:R-:W-:Y:S01]  /*ab20*/  ISETP.GT.AND P3, PT, R3, 0x1, PT ;  /* 0x000000010300780c */ /* 0x000fe20003f64270 */
[----:B------:R-:W-:Y:S01]  /*ab30*/  FMUL R177, R177, R186 ;  /* 0x000000bab1b17220 */ /* 0x000fe20000400000 */
[----:B------:R-:W-:Y:S01]  /*ab40*/  F2FP.F16.F32.PACK_AB R176, RZ, R176 ;  /* 0x000000b0ffb0723e */ /* 0x000fe200000000ff */
[-C--:B------:R-:W-:Y:S01]  /*ab50*/  FMUL R179, R179, R186.reuse ;  /* 0x000000bab3b37220 */ /* 0x080fe20000400000 */
[----:B------:R-:W-:Y:S01]  /*ab60*/  LEA.HI.X R5, R188, UR5, R197, 0x1, P2 ;  /* 0x00000005bc057c11 */ /* 0x000fe200090f0cc5 */
[-C--:B------:R-:W-:Y:S01]  /*ab70*/  FMUL R178, R178, R186.reuse ;  /* 0x000000bab2b27220 */ /* 0x080fe20000400000 */
[C---:B------:R-:W-:Y:S01]  /*ab80*/  ISETP.GT.AND P2, PT, R23.reuse, RZ, P3 ;  /* 0x000000ff1700720c */ /* 0x040fe20001f44270 */
[-C--:B------:R-:W-:Y:S01]  /*ab90*/  FMUL R180, R180, R186.reuse ;  /* 0x000000bab4b47220 */ /* 0x080fe20000400000 */
[C---:B------:R-:W-:Y:S01]  /*aba0*/  ISETP.GT.AND P5, PT, R23.reuse, 0x8, P0 ;  /* 0x000000081700780c */ /* 0x040fe200007a4270 */
[----:B------:R-:W-:Y:S01]  /*abb0*/  @P1 STG.E.U16 desc[UR40][R4.64], R176 ;  /* 0x000000b004001986 */ /* 0x000fe2000c101528 */
[----:B------:R-:W-:Y:S01]  /*abc0*/  ISETP.GT.AND P1, PT, R23, 0x8, P3 ;  /* 0x000000081700780c */ /* 0x000fe20001f24270 */
[-C--:B------:R-:W-:Y:S01]  /*abd0*/  FMUL R181, R181, R186.reuse ;  /* 0x000000bab5b57220 */ /* 0x080fe20000400000 */
[----:B------:R-:W-:Y:S01]  /*abe0*/  SHF.L.U64.HI R11, R6, 0x4, R7 ;  /* 0x00000004060b7819 */ /* 0x000fe20000010207 */
[----:B------:R-:W-:Y:S01]  /*abf0*/  FMUL R182, R182, R186 ;  /* 0x000000bab6b67220 */ /* 0x000fe20000400000 */
[----:B------:R-:W-:Y:S01]  /*ac00*/  IADD3 R8, P4, R13, R4, RZ ;  /* 0x000000040d087210 */ /* 0x000fe20007f9e0ff */
[-C--:B------:R-:W-:Y:S01]  /*ac10*/  FMUL R183, R183, R186.reuse ;  /* 0x000000bab7b77220 */ /* 0x080fe20000400000 */
[----:B------:R-:W-:Y:S01]  /*ac20*/  F2FP.F16.F32.PACK_AB R177, RZ, R177 ;  /* 0x000000b1ffb1723e */ /* 0x000fe200000000ff */
[----:B------:R-:W-:Y:S01]  /*ac30*/  FMUL R168, R168, R186 ;  /* 0x000000baa8a87220 */ /* 0x000fe20000400000 */
[----:B------:R-:W-:Y:S01]  /*ac40*/  F2FP.F16.F32.PACK_AB R179, RZ, R179 ;  /* 0x000000b3ffb3723e */ /* 0x000fe200000000ff */
[----:B------:R-:W-:Y:S01]  /*ac50*/  IMAD.X R9, R11, 0x1, R5, P4 ;  /* 0x000000010b097824 */ /* 0x000fe200020e0605 */
[----:B------:R-:W-:Y:S01]  /*ac60*/  F2FP.F16.F32.PACK_AB R178, RZ, R178 ;  /* 0x000000b2ffb2723e */ /* 0x000fe200000000ff */
[----:B------:R-:W-:Y:S01]  /*ac70*/  @P2 STG.E.U16 desc[UR40][R4.64+0x2], R177 ;  /* 0x000002b104002986 */ /* 0x000fe2000c101528 */
[----:B------:R-:W-:Y:S01]  /*ac80*/  ISETP.GT.AND P2, PT, R3, 0x8, PT ;  /* 0x000000080300780c */ /* 0x000fe20003f44270 */
[----:B------:R-:W-:Y:S01]  /*ac90*/  FMUL R169, R169, R186 ;  /* 0x000000baa9a97220 */ /* 0x000fe20000400000 */
[----:B------:R-:W-:Y:S01]  /*aca0*/  F2FP.F16.F32.PACK_AB R180, RZ, R180 ;  /* 0x000000b4ffb4723e */ /* 0x000fe200000000ff */
[----:B------:R-:W-:Y:S01]  /*acb0*/  @P1 STG.E.U16 desc[UR40][R8.64+0x2], R179 ;  /* 0x000002b308001986 */ /* 0x000fe2000c101528 */
[----:B------:R-:W-:Y:S01]  /*acc0*/  ISETP.GT.AND P1, PT, R3, 0x9, PT ;  /* 0x000000090300780c */ /* 0x000fe20003f24270 */
[----:B------:R-:W-:Y:S01]  /*acd0*/  IMAD R10, R7, 0xf0, RZ ;  /* 0x000000f0070a7824 */ /* 0x000fe200078e02ff */
[----:B------:R-:W-:Y:S01]  /*ace0*/  F2FP.F16.F32.PACK_AB R181, RZ, R181 ;  /* 0x000000b5ffb5723e */ /* 0x000fe200000000ff */
[----:B------:R-:W-:Y:S01]  /*acf0*/  @P5 STG.E.U16 desc[UR40][R8.64], R178 ;  /* 0x000000b208005986 */ /* 0x000fe2000c101528 */
[C---:B------:R-:W-:Y:S01]  /*ad00*/  ISETP.GT.AND P5, PT, R23.reuse, RZ, P2 ;  /* 0x000000ff1700720c */ /* 0x040fe200017a4270 */
[----:B------:R-:W-:Y:S01]  /*ad10*/  IMAD.WIDE.U32 R14, R6, 0xf0, R8 ;  /* 0x000000f0060e7825 */ /* 0x000fe200078e0008 */
[----:B------:R-:W-:-:S03]  /*ad20*/  ISETP.GT.AND P4, PT, R23, RZ, P1 ;  /* 0x000000ff1700720c */ /* 0x000fc60000f84270 */
[----:B------:R-:W-:Y:S01]  /*ad30*/  FMUL R170, R170, R186 ;  /* 0x000000baaaaa7220 */ /* 0x000fe20000400000 */
[----:B------:R-:W-:Y:S01]  /*ad40*/  F2FP.F16.F32.PACK_AB R182, RZ, R182 ;  /* 0x000000b6ffb6723e */ /* 0x000fe200000000ff */
[----:B------:R-:W-:Y:S01]  /*ad50*/  IMAD.IADD R15, R10, 0x1, R15 ;  /* 0x000000010a0f7824 */ /* 0x000fe200078e020f */
[----:B------:R-:W-:Y:S01]  /*ad60*/  F2FP.F16.F32.PACK_AB R183, RZ, R183 ;  /* 0x000000b7ffb7723e */ /* 0x000fe200000000ff */
[----:B------:R-:W-:Y:S01]  /*ad70*/  FMUL R171, R171, R186 ;  /* 0x000000baabab7220 */ /* 0x000fe20000400000 */
[----:B------:R-:W-:Y:S01]  /*ad80*/  F2FP.F16.F32.PACK_AB R168, RZ, R168 ;  /* 0x000000a8ffa8723e */ /* 0x000fe200000000ff */
[-C--:B------:R-:W-:Y:S01]  /*ad90*/  FMUL R172, R172, R186.reuse ;  /* 0x000000baacac7220 */ /* 0x080fe20000400000 */
[----:B------:R-:W-:Y:S01]  /*ada0*/  F2FP.F16.F32.PACK_AB R169, RZ, R169 ;  /* 0x000000a9ffa9723e */ /* 0x000fe200000000ff */
[----:B------:R-:W-:Y:S01]  /*adb0*/  FMUL R173, R173, R186 ;  /* 0x000000baadad7220 */ /* 0x000fe20000400000 */
[----:B------:R-:W-:Y:S01]  /*adc0*/  F2FP.F16.F32.PACK_AB R170, RZ, R170 ;  /* 0x000000aaffaa723e */ /* 0x000fe200000000ff */
[----:B------:R-:W-:Y:S01]  /*add0*/  @P5 STG.E.U16 desc[UR40][R4.64+0x10], R180 ;  /* 0x000010b404005986 */ /* 0x000fe2000c101528 */
[C---:B------:R-:W-:Y:S01]  /*ade0*/  ISETP.GT.AND P5, PT, R23.reuse, 0x8, P2 ;  /* 0x000000081700780c */ /* 0x040fe200017a4270 */
[-C--:B------:R-:W-:Y:S01]  /*adf0*/  FMUL R174, R174, R186.reuse ;  /* 0x000000baaeae7220 */ /* 0x080fe20000400000 */
[----:B------:R-:W-:Y:S01]  /*ae00*/  F2FP.F16.F32.PACK_AB R171, RZ, R171 ;  /* 0x000000abffab723e */ /* 0x000fe200000000ff */
[----:B------:R-:W-:Y:S01]  /*ae10*/  @P4 STG.E.U16 desc[UR40][R4.64+0x12], R181 ;  /* 0x000012b504004986 */ /* 0x000fe2000c101528 */
[----:B------:R-:W-:Y:S01]  /*ae20*/  ISETP.GT.AND P4, PT, R23, 0x8, P1 ;  /* 0x000000081700780c */ /* 0x000fe20000f84270 */
[----:B------:R-:W-:Y:S01]  /*ae30*/  FMUL R175, R175, R186 ;  /* 0x000000baafaf7220 */ /* 0x000fe20000400000 */
[----:B------:R-:W-:Y:S01]  /*ae40*/  F2FP.F16.F32.PACK_AB R172, RZ, R172 ;  /* 0x000000acffac723e */ /* 0x000fe200000000ff */
[----:B------:R-:W-:Y:S01]  /*ae50*/  IMAD.SHL.U32 R12, R6, 0x100, RZ ;  /* 0x00000100060c7824 */ /* 0x000fe200078e00ff */
[----:B------:R-:W-:Y:S01]  /*ae60*/  F2FP.F16.F32.PACK_AB R173, RZ, R173 ;  /* 0x000000adffad723e */ /* 0x000fe200000000ff */
[----:B------:R-:W-:Y:S01]  /*ae70*/  FMUL R160, R160, R186 ;  /* 0x000000baa0a07220 */ /* 0x000fe20000400000 */
[----:B------:R-:W-:Y:S01]  /*ae80*/  F2FP.F16.F32.PACK_AB R174, RZ, R174 ;  /* 0x000000aeffae723e */ /* 0x000fe200000000ff */
[-C--:B------:R-:W-:Y:S01]  /*ae90*/  FMUL R161, R161, R186.reuse ;  /* 0x000000baa1a17220 */ /* 0x080fe20000400000 */
[----:B------:R-:W-:Y:S01]  /*aea0*/  F2FP.F16.F32.PACK_AB R175, RZ, R175 ;  /* 0x000000afffaf723e */ /* 0x000fe200000000ff */
[----:B------:R-:W-:Y:S01]  /*aeb0*/  @P5 STG.E.U16 desc[UR40][R8.64+0x10], R182 ;  /* 0x000010b608005986 */ /* 0x000fe2000c101528 */
[C---:B------:R-:W-:Y:S01]  /*aec0*/  ISETP.GT.AND P5, PT, R23.reuse, 0x80, P0 ;  /* 0x000000801700780c */ /* 0x040fe200007a4270 */
[----:B------:R-:W-:Y:S01]  /*aed0*/  FMUL R162, R162, R186 ;  /* 0x000000baa2a27220 */ /* 0x000fe20000400000 */
[----:B------:R-:W-:Y:S01]  /*aee0*/  F2FP.F16.F32.PACK_AB R160, RZ, R160 ;  /* 0x000000a0ffa0723e */ /* 0x000fe200000000ff */
[----:B------:R-:W-:Y:S01]  /*aef0*/  @P4 STG.E.U16 desc[UR40][R8.64+0x12], R183 ;  /* 0x000012b708004986 */ /* 0x000fe2000c101528 */
[----:B------:R-:W-:Y:S01]  /*af00*/  ISETP.GT.AND P4, PT, R23, 0x80, P3 ;  /* 0x000000801700780c */ /* 0x000fe20001f84270 */
[-C--:B------:R-:W-:Y:S01]  /*af10*/  FMUL R163, R163, R186.reuse ;  /* 0x000000baa3a37220 */ /* 0x080fe20000400000 */
[----:B------:R-:W-:Y:S01]  /*af20*/  F2FP.F16.F32.PACK_AB R161, RZ, R161 ;  /* 0x000000a1ffa1723e */ /* 0x000fe200000000ff */
[----:B------:R-:W-:Y:S01]  /*af30*/  FMUL R164, R164, R186 ;  /* 0x000000baa4a47220 */ /* 0x000fe20000400000 */
[----:B------:R-:W-:Y:S01]  /*af40*/  F2FP.F16.F32.PACK_AB R162, RZ, R162 ;  /* 0x000000a2ffa2723e */ /* 0x000fe200000000ff */
[-C--:B------:R-:W-:Y:S01]  /*af50*/  FMUL R165, R165, R186.reuse ;  /* 0x000000baa5a57220 */ /* 0x080fe20000400000 */
[----:B------:R-:W-:Y:S01]  /*af60*/  F2FP.F16.F32.PACK_AB R163, RZ, R163 ;  /* 0x000000a3ffa3723e */ /* 0x000fe200000000ff */
[----:B------:R-:W-:Y:S01]  /*af70*/  FMUL R166, R166, R186 ;  /* 0x000000baa6a67220 */ /* 0x000fe20000400000 */
[----:B------:R-:W-:Y:S01]  /*af80*/  F2FP.F16.F32.PACK_AB R164, RZ, R164 ;  /* 0x000000a4ffa4723e */ /* 0x000fe200000000ff */
[----:B------:R0:W-:Y:S01]  /*af90*/  @P5 STG.E.U16 desc[UR40][R14.64], R168 ;  /* 0x000000a80e005986 */ /* 0x0001e2000c101528 */
[----:B------:R-:W-:Y:S01]  /*afa0*/  IADD3 R20, P5, R13, R14, RZ ;  /* 0x0000000e0d147210 */ /* 0x000fe20007fbe0ff */
[-C--:B------:R-:W-:Y:S01]  /*afb0*/  FMUL R167, R167, R186.reuse ;  /* 0x000000baa7a77220 */ /* 0x080fe20000400000 */
[----:B------:R-:W-:Y:S01]  /*afc0*/  F2FP.F16.F32.PACK_AB R165, RZ, R165 ;  /* 0x000000a5ffa5723e */ /* 0x000fe200000000ff */
[----:B------:R-:W-:Y:S01]  /*afd0*/  @P4 STG.E.U16 desc[UR40][R14.64+0x2], R169 ;  /* 0x000002a90e004986 */ /* 0x000fe2000c101528 */
[----:B------:R-:W-:Y:S01]  /*afe0*/  ISETP.GT.AND P4, PT, R23, 0x88, P0 ;  /* 0x000000881700780c */ /* 0x000fe20000784270 */
[----:B------:R-:W-:Y:S01]  /*aff0*/  IMAD.X R21, R11, 0x1, R15, P5 ;  /* 0x000000010b157824 */ /* 0x000fe200028e060f */
[----:B------:R-:W-:Y:S01]  /*b000*/  ISETP.GT.AND P5, PT, R23, 0x88, P3 ;  /* 0x000000881700780c */ /* 0x000fe20001fa4270 */
[----:B------:R-:W-:Y:S01]  /*b010*/  FMUL R154, R154, R186 ;  /* 0x000000ba9a9a7220 */ /* 0x000fe20000400000 */
[----:B------:R-:W-:Y:S01]  /*b020*/  F2FP.F16.F32.PACK_AB R166, RZ, R166 ;  /* 0x000000a6ffa6723e */ /* 0x000fe200000000ff */
[-C--:B------:R-:W-:Y:S01]  /*b030*/  FMUL R155, R155, R186.reuse ;  /* 0x000000ba9b9b7220 */ /* 0x080fe20000400000 */
[----:B------:R-:W-:Y:S01]  /*b040*/  F2FP.F16.F32.PACK_AB R167, RZ, R167 ;  /* 0x000000a7ffa7723e */ /* 0x000fe200000000ff */
[----:B------:R-:W-:Y:S01]  /*b050*/  FMUL R156, R156, R186 ;  /* 0x000000ba9c9c7220 */ /* 0x000fe20000400000 */
[----:B------:R-:W-:Y:S01]  /*b060*/  F2FP.F16.F32.PACK_AB R154, RZ, R154 ;  /* 0x0000009aff9a723e */ /* 0x000fe200000000ff */
[-C--:B------:R-:W-:Y:S01]  /*b070*/  FMUL R157, R157, R186.reuse ;  /* 0x000000ba9d9d7220 */ /* 0x080fe20000400000 */
[-C--:B------:R-:W-:Y:S01]  /*b080*/  FMUL R158, R158, R186.reuse ;  /* 0x000000ba9e9e7220 */ /* 0x080fe20000400000 */
[----:B------:R-:W-:Y:S01]  /*b090*/  F2FP.F16.F32.PACK_AB R155, RZ, R155 ;  /* 0x0000009bff9b723e */ /* 0x000fe200000000ff */
[-C--:B------:R-:W-:Y:S01]  /*b0a0*/  FMUL R159, R159, R186.reuse ;  /* 0x000000ba9f9f7220 */ /* 0x080fe20000400000 */
        /* <DEDUP_REMOVED lines=15> */
[----:B------:R-:W-:Y:S01]  /*b1a0*/  ISETP.GT.AND P4, PT, R23, 0x88, P2 ;  /* 0x000000881700780c */ /* 0x000fe20001784270 */
[-C--:B------:R-:W-:Y:S01]  /*b1b0*/  FMUL R149, R149, R186.reuse ;  /* 0x000000ba95957220 */ /* 0x080fe20000400000 */
[----:B------:R-:W-:Y:S01]  /*b1c0*/  F2FP.F16.F32.PACK_AB R145, RZ, R145 ;  /* 0x00000091ff91723e */ /* 0x000fe200000000ff */
[----:B------:R1:W-:Y:S01]  /*b1d0*/  @P5 STG.E.U16 desc[UR40][R14.64+0x12], R173 ;  /* 0x000012ad0e005986 */ /* 0x0003e2000c101528 */
[----:B------:R-:W-:Y:S01]  /*b1e0*/  ISETP.GT.AND P5, PT, R23, 0x88, P1 ;  /* 0x000000881700780c */ /* 0x000fe20000fa4270 */
[-C--:B------:R-:W-:Y:S01]  /*b1f0*/  FMUL R150, R150, R186.reuse ;  /* 0x000000ba96967220 */ /* 0x080fe20000400000 */
[----:B------:R-:W-:Y:S01]  /*b200*/  F2FP.F16.F32.PACK_AB R147, RZ, R147 ;  /* 0x00000093ff93723e */ /* 0x000fe200000000ff */
[----:B------:R-:W-:Y:S01]  /*b210*/  FMUL R151, R151, R186 ;  /* 0x000000ba97977220 */ /* 0x000fe20000400000 */
[----:B------:R-:W-:Y:S01]  /*b220*/  F2FP.F16.F32.PACK_AB R146, RZ, R146 ;  /* 0x00000092ff92723e */ /* 0x000fe200000000ff */
[----:B------:R-:W-:Y:S01]  /*b230*/  FMUL R136, R136, R186 ;  /* 0x000000ba88887220 */ /* 0x000fe20000400000 */
[----:B------:R-:W-:Y:S01]  /*b240*/  F2FP.F16.F32.PACK_AB R148, RZ, R148 ;  /* 0x00000094ff94723e */ /* 0x000fe200000000ff */
[----:B------:R-:W-:Y:S01]  /*b250*/  FMUL R137, R137, R186 ;  /* 0x000000ba89897220 */ /* 0x000fe20000400000 */
[----:B------:R-:W-:Y:S01]  /*b260*/  F2FP.F16.F32.PACK_AB R149, RZ, R149 ;  /* 0x00000095ff95723e */ /* 0x000fe200000000ff */
[----:B------:R-:W-:Y:S01]  /*b270*/  @P4 STG.E.U16 desc[UR40][R20.64+0x10], R174 ;  /* 0x000010ae14004986 */ /* 0x000fe2000c101528 */
[----:B0-----:R-:W-:Y:S01]  /*b280*/  IADD3 R168, P4, R12, R14, RZ ;  /* 0x0000000e0ca87210 */ /* 0x001fe20007f9e0ff */
[-C--:B------:R-:W-:Y:S01]  /*b290*/  FMUL R138, R138, R186.reuse ;  /* 0x000000ba8a8a7220 */ /* 0x080fe20000400000 */
[--C-:B-1----:R-:W-:Y:S01]  /*b2a0*/  SHF.L.U64.HI R14, R6, 0x8, R7.reuse ;  /* 0x00000008060e7819 */ /* 0x102fe20000010207 */
[----:B------:R0:W-:Y:S01]  /*b2b0*/  @P5 STG.E.U16 desc[UR40][R20.64+0x12], R175 ;  /* 0x000012af14005986 */ /* 0x0001e2000c101528 */
[----:B------:R-:W-:Y:S01]  /*b2c0*/  ISETP.GT.AND P5, PT, R23, 0x100, P0 ;  /* 0x000001001700780c */ /* 0x000fe200007a4270 */
[-C--:B------:R-:W-:Y:S01]  /*b2d0*/  FMUL R139, R139, R186.reuse ;  /* 0x000000ba8b8b7220 */ /* 0x080fe20000400000 */
[----:B------:R-:W-:Y:S01]  /*b2e0*/  PRMT R7, R161, 0x7610, R7 ;  /* 0x00007610a1077816 */ /* 0x000fe20000000007 */
[----:B------:R-:W-:Y:S01]  /*b2f0*/  IMAD.X R169, R14, 0x1, R15, P4 ;  /* 0x000000010ea97824 */ /* 0x000fe200020e060f */
[----:B------:R-:W-:Y:S01]  /*b300*/  ISETP.GT.AND P4, PT, R23, 0x100, P3 ;  /* 0x000001001700780c */ /* 0x000fe20001f84270 */
[----:B------:R-:W-:Y:S01]  /*b310*/  FMUL R15, R153, R186 ;  /* 0x000000ba990f7220 */ /* 0x000fe20000400000 */
[----:B------:R-:W-:Y:S01]  /*b320*/  F2FP.F16.F32.PACK_AB R150, RZ, R150 ;  /* 0x00000096ff96723e */ /* 0x000fe200000000ff */
[-C--:B------:R-:W-:Y:S01]  /*b330*/  FMUL R140, R140, R186.reuse ;  /* 0x000000ba8c8c7220 */ /* 0x080fe20000400000 */
[----:B------:R-:W-:Y:S01]  /*b340*/  F2FP.F16.F32.PACK_AB R151, RZ, R151 ;  /* 0x00000097ff97723e */ /* 0x000fe200000000ff */
[-C--:B------:R-:W-:Y:S01]  /*b350*/  FMUL R141, R141, R186.reuse ;  /* 0x000000ba8d8d7220 */ /* 0x080fe20000400000 */
[----:B------:R-:W-:Y:S01]  /*b360*/  F2FP.F16.F32.PACK_AB R15, RZ, R15 ;  /* 0x0000000fff0f723e */ /* 0x000fe200000000ff */
[----:B------:R-:W-:Y:S01]  /*b370*/  FMUL R142, R142, R186 ;  /* 0x000000ba8e8e7220 */ /* 0x000fe20000400000 */
[----:B------:R-:W-:Y:S01]  /*b380*/  F2FP.F16.F32.PACK_AB R136, RZ, R136 ;  /* 0x00000088ff88723e */ /* 0x000fe200000000ff */
[----:B------:R1:W-:Y:S01]  /*b390*/  @P5 STG.E.U16 desc[UR40][R168.64], R160 ;  /* 0x000000a0a8005986 */ /* 0x0003e2000c101528 */
[----:B0-----:R-:W-:Y:S01]  /*b3a0*/  IADD3 R20, P5, R13, R168, RZ ;  /* 0x000000a80d147210 */ /* 0x001fe20007fbe0ff */
[----:B------:R-:W-:Y:S01]  /*b3b0*/  FMUL R143, R143, R186 ;  /* 0x000000ba8f8f7220 */ /* 0x000fe20000400000 */
[----:B------:R-:W-:Y:S01]  /*b3c0*/  F2FP.F16.F32.PACK_AB R137, RZ, R137 ;  /* 0x00000089ff89723e */ /* 0x000fe200000000ff */
[--C-:B------:R-:W-:Y:S01]  /*b3d0*/  @P4 IMAD.MOV.U32 R161, RZ, RZ, R169.reuse ;  /* 0x000000ffffa14224 */ /* 0x100fe200078e00a9 */
[----:B------:R-:W-:Y:S01]  /*b3e0*/  F2FP.F16.F32.PACK_AB R138, RZ, R138 ;  /* 0x0000008aff8a723e */ /* 0x000fe200000000ff */
[--C-:B------:R-:W-:Y:S01]  /*b3f0*/  IMAD.X R21, R11, 0x1, R169.reuse, P5 ;  /* 0x000000010b157824 */ /* 0x100fe200028e06a9 */
[----:B------:R-:W-:Y:S01]  /*b400*/  ISETP.GT.AND P5, PT, R23, 0x108, P3 ;  /* 0x000001081700780c */ /* 0x000fe20001fa4270 */
[-C--:B------:R-:W-:Y:S01]  /*b410*/  FMUL R128, R128, R186.reuse ;  /* 0x000000ba80807220 */ /* 0x080fe20000400000 */
[----:B------:R-:W-:Y:S01]  /*b420*/  F2FP.F16.F32.PACK_AB R139, RZ, R139 ;  /* 0x0000008bff8b723e */ /* 0x000fe200000000ff */
[----:B------:R-:W-:Y:S01]  /*b430*/  FMUL R129, R129, R186 ;  /* 0x000000ba81817220 */ /* 0x000fe20000400000 */
[----:B------:R-:W-:Y:S01]  /*b440*/  F2FP.F16.F32.PACK_AB R140, RZ, R140 ;  /* 0x0000008cff8c723e */ /* 0x000fe200000000ff */
[--C-:B-1----:R-:W-:Y:S01]  /*b450*/  @P4 IMAD.MOV.U32 R160, RZ, RZ, R168.reuse ;  /* 0x000000ffffa04224 */ /* 0x102fe200078e00a8 */
[----:B------:R-:W-:Y:S01]  /*b460*/  F2FP.F16.F32.PACK_AB R141, RZ, R141 ;  /* 0x0000008dff8d723e */ /* 0x000fe200000000ff */
[----:B------:R-:W-:Y:S01]  /*b470*/  FMUL R130, R130, R186 ;  /* 0x000000ba82827220 */ /* 0x000fe20000400000 */
[----:B------:R-:W-:Y:S01]  /*b480*/  F2FP.F16.F32.PACK_AB R142, RZ, R142 ;  /* 0x0000008eff8e723e */ /* 0x000fe200000000ff */
[-C--:B------:R-:W-:Y:S01]  /*b490*/  FMUL R131, R131, R186.reuse ;  /* 0x000000ba83837220 */ /* 0x080fe20000400000 */
[----:B------:R0:W-:Y:S01]  /*b4a0*/  @P4 STG.E.U16 desc[UR40][R160.64+0x2], R7 ;  /* 0x00000207a0004986 */ /* 0x0001e2000c101528 */
        /* <DEDUP_REMOVED lines=9> */
[----:B------:R-:W-:Y:S01]  /*b540*/  FMUL R120, R120, R186 ;  /* 0x000000ba78787220 */ /* 0x000fe20000400000 */
[----:B------:R-:W-:Y:S01]  /*b550*/  F2FP.F16.F32.PACK_AB R132, RZ, R132 ;  /* 0x00000084ff84723e */ /* 0x000fe200000000ff */
[-C--:B0-----:R-:W-:Y:S01]  /*b560*/  FMUL R7, R152, R186.reuse ;  /* 0x000000ba98077220 */ /* 0x081fe20000400000 */
[----:B------:R-:W-:Y:S01]  /*b570*/  F2FP.F16.F32.PACK_AB R133, RZ, R133 ;  /* 0x00000085ff85723e */ /* 0x000fe200000000ff */
[----:B------:R-:W-:Y:S01]  /*b580*/  @P4 STG.E.U16 desc[UR40][R20.64], R162 ;  /* 0x000000a214004986 */ /* 0x000fe2000c101528 */
[----:B------:R-:W-:Y:S01]  /*b590*/  ISETP.GT.AND P4, PT, R23, 0x100, P2 ;  /* 0x000001001700780c */ /* 0x000fe20001784270 */
[-C--:B------:R-:W-:Y:S01]  /*b5a0*/  FMUL R121, R121, R186.reuse ;  /* 0x000000ba79797220 */ /* 0x080fe20000400000 */
[----:B------:R-:W-:Y:S01]  /*b5b0*/  F2FP.F16.F32.PACK_AB R7, RZ, R7 ;  /* 0x00000007ff07723e */ /* 0x000fe200000000ff */
[----:B------:R-:W-:Y:S01]  /*b5c0*/  @P5 STG.E.U16 desc[UR40][R20.64+0x2], R163 ;  /* 0x000002a314005986 */ /* 0x000fe2000c101528 */
[----:B------:R-:W-:Y:S01]  /*b5d0*/  ISETP.GT.AND P5, PT, R23, 0x100, P1 ;  /* 0x000001001700780c */ /* 0x000fe20000fa4270 */
        /* <DEDUP_REMOVED lines=8> */
[----:B------:R-:W-:Y:S01]  /*b660*/  @P4 IMAD.MOV.U32 R160, RZ, RZ, R168 ;  /* 0x000000ffffa04224 */ /* 0x000fe200078e00a8 */
[----:B------:R-:W-:Y:S01]  /*b670*/  F2FP.F16.F32.PACK_AB R122, RZ, R122 ;  /* 0x0000007aff7a723e */ /* 0x000fe200000000ff */
[----:B------:R-:W-:-:S02]  /*b680*/  @P4 IMAD.MOV.U32 R161, RZ, RZ, R169 ;  /* 0x000000ffffa14224 */ /* 0x000fc400078e00a9 */
[-C--:B------:R-:W-:Y:S01]  /*b690*/  FMUL R126, R126, R186.reuse ;  /* 0x000000ba7e7e7220 */ /* 0x080fe20000400000 */
[----:B------:R-:W-:Y:S01]  /*b6a0*/  F2FP.F16.F32.PACK_AB R123, RZ, R123 ;  /* 0x0000007bff7b723e */ /* 0x000fe200000000ff */
[-C--:B------:R-:W-:Y:S01]  /*b6b0*/  FMUL R127, R127, R186.reuse ;  /* 0x000000ba7f7f7220 */ /* 0x080fe20000400000 */
[----:B------:R-:W-:Y:S01]  /*b6c0*/  F2FP.F16.F32.PACK_AB R125, RZ, R125 ;  /* 0x0000007dff7d723e */ /* 0x000fe200000000ff */
[----:B------:R0:W-:Y:S01]  /*b6d0*/  @P4 STG.E.U16 desc[UR40][R160.64+0x10], R164 ;  /* 0x000010a4a0004986 */ /* 0x0001e2000c101528 */
[----:B------:R-:W-:Y:S01]  /*b6e0*/  ISETP.GT.AND P4, PT, R23, 0x108, P2 ;  /* 0x000001081700780c */ /* 0x000fe20001784270 */
[----:B------:R-:W-:Y:S01]  /*b6f0*/  FMUL R112, R112, R186 ;  /* 0x000000ba70707220 */ /* 0x000fe20000400000 */
        /* <DEDUP_REMOVED lines=9> */
[----:B0-----:R-:W-:Y:S01]  /*b790*/  @P5 IMAD.MOV.U32 R160, RZ, RZ, R168 ;  /* 0x000000ffffa05224 */ /* 0x001fe200078e00a8 */
[----:B------:R-:W-:Y:S01]  /*b7a0*/  F2FP.F16.F32.PACK_AB R115, RZ, R115 ;  /* 0x00000073ff73723e */ /* 0x000fe200000000ff */
[--C-:B------:R-:W-:Y:S01]  /*b7b0*/  @P5 IMAD.MOV.U32 R161, RZ, RZ, R169.reuse ;  /* 0x000000ffffa15224 */ /* 0x100fe200078e00a9 */
[----:B------:R-:W-:Y:S01]  /*b7c0*/  F2FP.F16.F32.PACK_AB R114, RZ, R114 ;  /* 0x00000072ff72723e */ /* 0x000fe200000000ff */
[----:B------:R-:W-:Y:S01]  /*b7d0*/  FMUL R117, R117, R186 ;  /* 0x000000ba75757220 */ /* 0x000fe20000400000 */
[----:B------:R-:W-:Y:S01]  /*b7e0*/  F2FP.F16.F32.PACK_AB R116, RZ, R116 ;  /* 0x00000074ff74723e */ /* 0x000fe200000000ff */
[-C--:B------:R-:W-:Y:S01]  /*b7f0*/  FMUL R118, R118, R186.reuse ;  /* 0x000000ba76767220 */ /* 0x080fe20000400000 */
[----:B------:R-:W-:Y:S01]  /*b800*/  @P5 STG.E.U16 desc[UR40][R160.64+0x12], R165 ;  /* 0x000012a5a0005986 */ /* 0x000fe2000c101528 */
[----:B------:R-:W-:Y:S01]  /*b810*/  ISETP.GT.AND P5, PT, R23, 0x108, P1 ;  /* 0x000001081700780c */ /* 0x000fe20000fa4270 */
[----:B------:R-:W-:Y:S01]  /*b820*/  FMUL R119, R119, R186 ;  /* 0x000000ba77777220 */ /* 0x000fe20000400000 */
[----:B------:R-:W-:Y:S01]  /*b830*/  F2FP.F16.F32.PACK_AB R117, RZ, R117 ;  /* 0x00000075ff75723e */ /* 0x000fe200000000ff */
[----:B------:R-:W-:Y:S01]  /*b840*/  @P4 STG.E.U16 desc[UR40][R20.64+0x10], R166 ;  /* 0x000010a614004986 */ /* 0x000fe2000c101528 */
[----:B------:R-:W-:Y:S01]  /*b850*/  IADD3 R152, P4, R12, R168, RZ ;  /* 0x000000a80c987210 */ /* 0x000fe20007f9e0ff */
[----:B------:R-:W-:Y:S01]  /*b860*/  FMUL R104, R104, R186 ;  /* 0x000000ba68687220 */ /* 0x000fe20000400000 */
[----:B------:R-:W-:Y:S01]  /*b870*/  F2FP.F16.F32.PACK_AB R118, RZ, R118 ;  /* 0x00000076ff76723e */ /* 0x000fe200000000ff */
[-C--:B------:R-:W-:Y:S01]  /*b880*/  FMUL R105, R105, R186.reuse ;  /* 0x000000ba69697220 */ /* 0x080fe20000400000 */
[----:B------:R-:W-:Y:S01]  /*b890*/  F2FP.F16.F32.PACK_AB R119, RZ, R119 ;  /* 0x00000077ff77723e */ /* 0x000fe200000000ff */
[----:B------:R-:W-:Y:S01]  /*b8a0*/  IMAD.X R153, R14, 0x1, R169, P4 ;  /* 0x000000010e997824 */ /* 0x000fe200020e06a9 */
[C---:B------:R-:W-:Y:S01]  /*b8b0*/  ISETP.GT.AND P4, PT, R23.reuse, 0x180, P3 ;  /* 0x000001801700780c */ /* 0x040fe20001f84270 */
[-C--:B------:R-:W-:Y:S01]  /*b8c0*/  FMUL R106, R106, R186.reuse ;  /* 0x000000ba6a6a7220 */ /* 0x080fe20000400000 */
[C---:B------:R-:W-:Y:S01]  /*b8d0*/  ISETP.GT.AND P3, PT, R23.reuse, 0x188, P3 ;  /* 0x000001881700780c */ /* 0x040fe20001f64270 */
[----:B------:R0:W-:Y:S01]  /*b8e0*/  @P5 STG.E.U16 desc[UR40][R20.64+0x12], R167 ;  /* 0x000012a714005986 */ /* 0x0001e2000c101528 */
[----:B------:R-:W-:Y:S01]  /*b8f0*/  ISETP.GT.AND P5, PT, R23, 0x180, P0 ;  /* 0x000001801700780c */ /* 0x000fe200007a4270 */
[-C--:B------:R-:W-:Y:S01]  /*b900*/  FMUL R107, R107, R186.reuse ;  /* 0x000000ba6b6b7220 */ /* 0x080fe20000400000 */
        /* <DEDUP_REMOVED lines=12> */
[----:B0-----:R-:W-:Y:S01]  /*b9d0*/  IADD3 R20, P5, R13, R152, RZ ;  /* 0x000000980d147210 */ /* 0x001fe20007fbe0ff */
[-C--:B------:R-:W-:Y:S01]  /*b9e0*/  FMUL R97, R97, R186.reuse ;  /* 0x000000ba61617220 */ /* 0x080fe20000400000 */
[----:B------:R-:W-:Y:S01]  /*b9f0*/  F2FP.F16.F32.PACK_AB R109, RZ, R109 ;  /* 0x0000006dff6d723e */ /* 0x000fe200000000ff */
[----:B------:R0:W-:Y:S01]  /*ba00*/  @P4 STG.E.U16 desc[UR40][R152.64+0x2], R15 ;  /* 0x0000020f98004986 */ /* 0x0001e2000c101528 */
[----:B------:R-:W-:Y:S01]  /*ba10*/  ISETP.GT.AND P4, PT, R23, 0x180, P2 ;  /* 0x000001801700780c */ /* 0x000fe20001784270 */
[----:B------:R-:W-:Y:S01]  /*ba20*/  IMAD.X R21, R11, 0x1, R153, P5 ;  /* 0x000000010b157824 */ /* 0x000fe200028e0699 */
[----:B------:R-:W-:Y:S01]  /*ba30*/  ISETP.GT.AND P2, PT, R23, 0x188, P2 ;  /* 0x000001881700780c */ /* 0x000fe20001744270 */
[----:B------:R-:W-:Y:S01]  /*ba40*/  FMUL R98, R98, R186 ;  /* 0x000000ba62627220 */ /* 0x000fe20000400000 */
[----:B------:R-:W-:Y:S01]  /*ba50*/  F2FP.F16.F32.PACK_AB R110, RZ, R110 ;  /* 0x0000006eff6e723e */ /* 0x000fe200000000ff */
[-C--:B------:R-:W-:Y:S01]  /*ba60*/  FMUL R99, R99, R186.reuse ;  /* 0x000000ba63637220 */ /* 0x080fe20000400000 */
[----:B------:R-:W-:Y:S01]  /*ba70*/  @P0 STG.E.U16 desc[UR40][R20.64], R154 ;  /* 0x0000009a14000986 */ /* 0x000fe2000c101528 */
[C---:B------:R-:W-:Y:S01]  /*ba80*/  ISETP.GT.AND P0, PT, R23.reuse, 0x180, P1 ;  /* 0x000001801700780c */ /* 0x040fe20000f04270 */
[-C--:B------:R-:W-:Y:S01]  /*ba90*/  FMUL R100, R100, R186.reuse ;  /* 0x000000ba64647220 */ /* 0x080fe20000400000 */
[----:B------:R-:W-:Y:S01]  /*baa0*/  ISETP.GT.AND P1, PT, R23, 0x188, P1 ;  /* 0x000001881700780c */ /* 0x000fe20000f24270 */
[----:B------:R-:W-:Y:S01]  /*bab0*/  @P3 STG.E.U16 desc[UR40][R20.64+0x2], R155 ;  /* 0x0000029b14003986 */ /* 0x000fe2000c101528 */
[----:B------:R-:W-:Y:S01]  /*bac0*/  ISETP.GT.AND P3, PT, R3, 0x11, PT ;  /* 0x000000110300780c */ /* 0x000fe20003f64270 */
[-C--:B------:R-:W-:Y:S01]  /*bad0*/  FMUL R101, R101, R186.reuse ;  /* 0x000000ba65657220 */ /* 0x080fe20000400000 */
[----:B0-----:R-:W-:Y:S01]  /*bae0*/  PRMT R15, R130, 0x7610, R15 ;  /* 0x00007610820f7816 */ /* 0x001fe2000000000f */
[----:B------:R-:W-:Y:S01]  /*baf0*/  @P4 STG.E.U16 desc[UR40][R152.64+0x10], R156 ;  /* 0x0000109c98004986 */ /* 0x000fe2000c101528 */
[----:B------:R-:W-:Y:S01]  /*bb00*/  ISETP.GT.AND P4, PT, R23, RZ, P3 ;  /* 0x000000ff1700720c */ /* 0x000fe20001f84270 */
[-C--:B------:R-:W-:Y:S01]  /*bb10*/  FMUL R102, R102, R186.reuse ;  /* 0x000000ba66667220 */ /* 0x080fe20000400000 */
[----:B------:R-:W-:Y:S01]  /*bb20*/  F2FP.F16.F32.PACK_AB R111, RZ, R111 ;  /* 0x0000006fff6f723e */ /* 0x000fe200000000ff */
[----:B------:R-:W-:Y:S01]  /*bb30*/  FMUL R103, R103, R186 ;  /* 0x000000ba67677220 */ /* 0x000fe20000400000 */
[----:B------:R-:W-:Y:S01]  /*bb40*/  F2FP.F16.F32.PACK_AB R96, RZ, R96 ;  /* 0x00000060ff60723e */ /* 0x000fe200000000ff */
[----:B------:R-:W-:Y:S01]  /*bb50*/  @P0 STG.E.U16 desc[UR40][R152.64+0x12], R157 ;  /* 0x0000129d98000986 */ /* 0x000fe2000c101528 */
[----:B------:R-:W-:Y:S01]  /*bb60*/  F2FP.F16.F32.PACK_AB R97, RZ, R97 ;  /* 0x00000061ff61723e */ /* 0x000fe200000000ff */
[----:B------:R-:W-:Y:S01]  /*bb70*/  FMUL R88, R88, R186 ;  /* 0x000000ba58587220 */ /* 0x000fe20000400000 */
[----:B------:R-:W-:Y:S01]  /*bb80*/  F2FP.F16.F32.PACK_AB R98, RZ, R98 ;  /* 0x00000062ff62723e */ /* 0x000fe200000000ff */
[----:B------:R-:W-:Y:S01]  /*bb90*/  @P2 STG.E.U16 desc[UR40][R20.64+0x10], R158 ;  /* 0x0000109e14002986 */ /* 0x000fe2000c101528 */
[----:B------:R-:W-:Y:S01]  /*bba0*/  ISETP.GT.AND P2, PT, R3, 0x10, PT ;  /* 0x000000100300780c */ /* 0x000fe20003f44270 */
[-C--:B------:R-:W-:Y:S01]  /*bbb0*/  FMUL R89, R89, R186.reuse ;  /* 0x000000ba59597220 */ /* 0x080fe20000400000 */
[----:B------:R-:W-:Y:S01]  /*bbc0*/  F2FP.F16.F32.PACK_AB R99, RZ, R99 ;  /* 0x00000063ff63723e */ /* 0x000fe200000000ff */
[----:B------:R0:W-:Y:S01]  /*bbd0*/  @P1 STG.E.U16 desc[UR40][R20.64+0x12], R159 ;  /* 0x0000129f14001986 */ /* 0x0001e2000c101528 */
[C---:B------:R-:W-:Y:S01]  /*bbe0*/  ISETP.GT.AND P0, PT, R23.reuse, RZ, P2 ;  /* 0x000000ff1700720c */ /* 0x040fe20001704270 */
[-C--:B------:R-:W-:Y:S01]  /*bbf0*/  FMUL R90, R90, R186.reuse ;  /* 0x000000ba5a5a7220 */ /* 0x080fe20000400000 */
[C---:B------:R-:W-:Y:S01]  /*bc00*/  ISETP.GT.AND P1, PT, R23.reuse, 0x8, P3 ;  /* 0x000000081700780c */ /* 0x040fe20001f24270 */
        /* <DEDUP_REMOVED lines=8> */
[----:B0-----:R-:W-:Y:S01]  /*bc90*/  IMAD.WIDE.U32 R20, R6, 0xf0, R8 ;  /* 0x000000f006147825 */ /* 0x001fe200078e0008 */
[----:B------:R-:W-:Y:S01]  /*bca0*/  F2FP.F16.F32.PACK_AB R103, RZ, R103 ;  /* 0x00000067ff67723e */ /* 0x000fe200000000ff */
[----:B------:R-:W-:Y:S01]  /*bcb0*/  @P0 STG.E.U16 desc[UR40][R4.64+0x20], R144 ;  /* 0x0000209004000986 */ /* 0x000fe2000c101528 */
[C---:B------:R-:W-:Y:S01]  /*bcc0*/  ISETP.GT.AND P0, PT, R3.reuse, 0x18, PT ;  /* 0x000000180300780c */ /* 0x040fe20003f04270 */
[----:B------:R-:W-:Y:S01]  /*bcd0*/  IMAD.IADD R21, R10, 0x1, R21 ;  /* 0x000000010a157824 */ /* 0x000fe200078e0215 */
[----:B------:R-:W-:Y:S01]  /*bce0*/  PRMT R10, R138, 0x7610, R10 ;  /* 0x000076108a0a7816 */ /* 0x000fe2000000000a */
[----:B------:R-:W-:Y:S01]  /*bcf0*/  @P1 STG.E.U16 desc[UR40][R8.64+0x22], R147 ;  /* 0x0000229308001986 */ /* 0x000fe2000c101528 */
[----:B------:R-:W-:Y:S01]  /*bd00*/  ISETP.GT.AND P1, PT, R3, 0x19, PT ;  /* 0x000000190300780c */ /* 0x000fe20003f24270 */
[----:B------:R-:W-:Y:S01]  /*bd10*/  FMUL R94, R94, R186 ;  /* 0x000000ba5e5e7220 */ /* 0x000fe20000400000 */
[----:B------:R-:W-:Y:S01]  /*bd20*/  F2FP.F16.F32.PACK_AB R88, RZ, R88 ;  /* 0x00000058ff58723e */ /* 0x000fe200000000ff */
[----:B------:R-:W-:Y:S01]  /*bd30*/  @P5 STG.E.U16 desc[UR40][R8.64+0x20], R146 ;  /* 0x0000209208005986 */ /* 0x000fe2000c101528 */
[----:B------:R-:W-:Y:S01]  /*bd40*/  ISETP.GT.AND P5, PT, R23, RZ, P0 ;  /* 0x000000ff1700720c */ /* 0x000fe200007a4270 */
[-C--:B------:R-:W-:Y:S01]  /*bd50*/  FMUL R95, R95, R186.reuse ;  /* 0x000000ba5f5f7220 */ /* 0x080fe20000400000 */
[----:B------:R-:W-:Y:S01]  /*bd60*/  ISETP.GT.AND P4, PT, R23, RZ, P1 ;  /* 0x000000ff1700720c */ /* 0x000fe20000f84270 */
[-C--:B------:R-:W-:Y:S01]  /*bd70*/  FMUL R80, R80, R186.reuse ;  /* 0x000000ba50507220 */ /* 0x080fe20000400000 */
[----:B------:R-:W-:Y:S01]  /*bd80*/  F2FP.F16.F32.PACK_AB R89, RZ, R89 ;  /* 0x00000059ff59723e */ /* 0x000fe200000000ff */
        /* <DEDUP_REMOVED lines=8> */
[----:B------:R-:W-:Y:S01]  /*be10*/  @P5 STG.E.U16 desc[UR40][R4.64+0x30], R148 ;  /* 0x0000309404005986 */ /* 0x000fe2000c101528 */
[----:B------:R-:W-:Y:S01]  /*be20*/  ISETP.GT.AND P5, PT, R23, 0x8, P0 ;  /* 0x000000081700780c */ /* 0x000fe200007a4270 */
        /* <DEDUP_REMOVED lines=26> */
[----:B------:R-:W-:Y:S01]  /*bfd0*/  @P5 STG.E.U16 desc[UR40][R20.64+0x22], R137 ;  /* 0x0000228914005986 */ /* 0x000fe2000c101528 */
[----:B------:R-:W-:Y:S01]  /*bfe0*/  IADD3 R6, P5, R13, R20, RZ ;  /* 0x000000140d067210 */ /* 0x000fe20007fbe0ff */
[----:B------:R-:W-:Y:S01]  /*bff0*/  FMUL R79, R79, R186 ;  /* 0x000000ba4f4f7220 */ /* 0x000fe20000400000 */
[----:B------:R-:W-:Y:S01]  /*c000*/  F2FP.F16.F32.PACK_AB R72, RZ, R72 ;  /* 0x00000048ff48723e */ /* 0x000fe200000000ff */
[----:B------:R0:W-:Y:S01]  /*c010*/  @P4 STG.E.U16 desc[UR40][R20.64+0x20], R136 ;  /* 0x0000208814004986 */ /* 0x0001e2000c101528 */
[----:B------:R-:W-:Y:S01]  /*c020*/  ISETP.GT.AND P4, PT, R23, 0x88, P2 ;  /* 0x000000881700780c */ /* 0x000fe20001784270 */
[--C-:B------:R-:W-:Y:S01]  /*c030*/  IMAD.X R7, R11, 0x1, R21.reuse, P5 ;  /* 0x000000010b077824 */ /* 0x100fe200028e0615 */
        /* <DEDUP_REMOVED lines=11> */
[----:B------:R1:W-:Y:S01]  /*c0f0*/  @P4 STG.E.U16 desc[UR40][R6.64+0x20], R10 ;  /* 0x0000200a06004986 */ /* 0x0003e2000c101528 */
[----:B0-----:R-:W-:Y:S01]  /*c100*/  IADD3 R136, P4, R12, R20, RZ ;  /* 0x000000140c887210 */ /* 0x001fe20007f9e0ff */
[----:B------:R-:W-:Y:S01]  /*c110*/  FMUL R69, R69, R186 ;  /* 0x000000ba45457220 */ /* 0x000fe20000400000 */
[----:B------:R-:W-:Y:S01]  /*c120*/  F2FP.F16.F32.PACK_AB R78, RZ, R78 ;  /* 0x0000004eff4e723e */ /* 0x000fe200000000ff */
[----:B------:R0:W-:Y:S01]  /*c130*/  @P5 STG.E.U16 desc[UR40][R6.64+0x22], R139 ;  /* 0x0000228b06005986 */ /* 0x0001e2000c101528 */
[----:B------:R-:W-:Y:S01]  /*c140*/  F2FP.F16.F32.PACK_AB R79, RZ, R79 ;  /* 0x0000004fff4f723e */ /* 0x000fe200000000ff */
[----:B------:R-:W-:Y:S01]  /*c150*/  IMAD.X R137, R14, 0x1, R21, P4 ;  /* 0x000000010e897824 */ /* 0x000fe200020e0615 */
[----:B------:R-:W-:Y:S01]  /*c160*/  IADD3 R138, P4, P5, R13, R136, R12 ;  /* 0x000000880d8a7210 */ /* 0x000fe20007d9e00c */
[----:B------:R-:W-:Y:S01]  /*c170*/  FMUL R70, R70, R186 ;  /* 0x000000ba46467220 */ /* 0x000fe20000400000 */
[----:B------:R-:W-:Y:S01]  /*c180*/  F2FP.F16.F32.PACK_AB R64, RZ, R64 ;  /* 0x00000040ff40723e */ /* 0x000fe200000000ff */
[-C--:B------:R-:W-:Y:S01]  /*c190*/  FMUL R71, R71, R186.reuse ;  /* 0x000000ba47477220 */ /* 0x080fe20000400000 */
[----:B------:R-:W-:Y:S01]  /*c1a0*/  F2FP.F16.F32.PACK_AB R65, RZ, R65 ;  /* 0x00000041ff41723e */ /* 0x000fe200000000ff */
[-C--:B------:R-:W-:Y:S01]  /*c1b0*/  FMUL R56, R56, R186.reuse ;  /* 0x000000ba38387220 */ /* 0x080fe20000400000 */
[----:B-1----:R-:W-:Y:S01]  /*c1c0*/  PRMT R10, R128, 0x7610, R10 ;  /* 0x00007610800a7816 */ /* 0x002fe2000000000a */
[----:B------:R-:W-:Y:S01]  /*c1d0*/  FMUL R57, R57, R186 ;  /* 0x000000ba39397220 */ /* 0x000fe20000400000 */
[----:B------:R-:W-:Y:S01]  /*c1e0*/  F2FP.F16.F32.PACK_AB R66, RZ, R66 ;  /* 0x00000042ff42723e */ /* 0x000fe200000000ff */
[-C--:B------:R-:W-:Y:S01]  /*c1f0*/  FMUL R58, R58, R186.reuse ;  /* 0x000000ba3a3a7220 */ /* 0x080fe20000400000 */
[----:B0-----:R-:W-:Y:S01]  /*c200*/  IADD3.X R139, R11, R137, R14, P4, P5 ;  /* 0x000000890b8b7210 */ /* 0x001fe200027ea40e */
[-C--:B------:R-:W-:Y:S01]  /*c210*/  FMUL R59, R59, R186.reuse ;  /* 0x000000ba3b3b7220 */ /* 0x080fe20000400000 */
[----:B------:R-:W-:Y:S01]  /*c220*/  ISETP.GT.AND P4, PT, R23, 0x80, P0 ;  /* 0x000000801700780c */ /* 0x000fe20000784270 */
[-C--:B------:R-:W-:Y:S01]  /*c230*/  FMUL R61, R61, R186.reuse ;  /* 0x000000ba3d3d7220 */ /* 0x080fe20000400000 */
        /* <DEDUP_REMOVED lines=26> */
[----:B------:R-:W-:Y:S01]  /*c3e0*/  ISETP.GT.AND P4, PT, R23, 0x100, P2 ;  /* 0x000001001700780c */ /* 0x000fe20001784270 */
        /* <DEDUP_REMOVED lines=12> */
[----:B------:R0:W-:Y:S01]  /*c4b0*/  @P4 STG.E.U16 desc[UR40][R136.64+0x20], R10 ;  /* 0x0000200a88004986 */ /* 0x0001e2000c101528 */
[----:B------:R-:W-:Y:S01]  /*c4c0*/  ISETP.GT.AND P4, PT, R23, 0x108, P2 ;  /* 0x000001081700780c */ /* 0x000fe20001784270 */
[----:B------:R-:W-:Y:S01]  /*c4d0*/  FMUL R44, R44, R186 ;  /* 0x000000ba2c2c7220 */ /* 0x000fe20000400000 */
[----:B------:R-:W-:Y:S01]  /*c4e0*/  F2FP.F16.F32.PACK_AB R50, RZ, R50 ;  /* 0x00000032ff32723e */ /* 0x000fe200000000ff */
[----:B------:R1:W-:Y:S01]  /*c4f0*/  @P5 STG.E.U16 desc[UR40][R136.64+0x22], R129 ;  /* 0x0000228188005986 */ /* 0x0003e2000c101528 */
[----:B------:R-:W-:Y:S01]  /*c500*/  IADD3 R128, P5, R13, R136, RZ ;  /* 0x000000880d807210 */ /* 0x000fe20007fbe0ff */
[-C--:B------:R-:W-:Y:S01]  /*c510*/  FMUL R45, R45, R186.reuse ;  /* 0x000000ba2d2d7220 */ /* 0x080fe20000400000 */
[----:B------:R-:W-:Y:S01]  /*c520*/  F2FP.F16.F32.PACK_AB R51, RZ, R51 ;  /* 0x00000033ff33723e */ /* 0x000fe200000000ff */
[----:B------:R-:W-:Y:S01]  /*c530*/  FMUL R46, R46, R186 ;  /* 0x000000ba2e2e7220 */ /* 0x000fe20000400000 */
[----:B------:R-:W-:Y:S01]  /*c540*/  F2FP.F16.F32.PACK_AB R52, RZ, R52 ;  /* 0x00000034ff34723e */ /* 0x000fe200000000ff */
[-C--:B------:R-:W-:Y:S01]  /*c550*/  FMUL R47, R47, R186.reuse ;  /* 0x000000ba2f2f7220 */ /* 0x080fe20000400000 */
[----:B------:R-:W-:Y:S01]  /*c560*/  F2FP.F16.F32.PACK_AB R53, RZ, R53 ;  /* 0x00000035ff35723e */ /* 0x000fe200000000ff */
[-C--:B------:R-:W-:Y:S01]  /*c570*/  FMUL R32, R32, R186.reuse ;  /* 0x000000ba20207220 */ /* 0x080fe20000400000 */
[----:B0-----:R-:W-:Y:S01]  /*c580*/  F2FP.F16.F32.PACK_AB R10, RZ, R131 ;  /* 0x00000083ff0a723e */ /* 0x001fe200000000ff */
[----:B------:R-:W-:Y:S01]  /*c590*/  FMUL R33, R33, R186 ;  /* 0x000000ba21217220 */ /* 0x000fe20000400000 */
[----:B------:R-:W-:Y:S01]  /*c5a0*/  F2FP.F16.F32.PACK_AB R54, RZ, R54 ;  /* 0x00000036ff36723e */ /* 0x000fe200000000ff */
[----:B-1----:R-:W-:Y:S01]  /*c5b0*/  IMAD.X R129, R11, 0x1, R137, P5 ;  /* 0x000000010b817824 */ /* 0x002fe200028e0689 */
[----:B------:R-:W-:Y:S01]  /*c5c0*/  ISETP.GT.AND P5, PT, R23, 0x108, P3 ;  /* 0x000001081700780c */ /* 0x000fe20001fa4270 */
[-C--:B------:R-:W-:Y:S01]  /*c5d0*/  FMUL R34, R34, R186.reuse ;  /* 0x000000ba22227220 */ /* 0x080fe20000400000 */
[----:B------:R-:W-:Y:S01]  /*c5e0*/  F2FP.F16.F32.PACK_AB R55, RZ, R55 ;  /* 0x00000037ff37723e */ /* 0x000fe200000000ff */
[-C--:B------:R-:W-:Y:S01]  /*c5f0*/  FMUL R35, R35, R186.reuse ;  /* 0x000000ba23237220 */ /* 0x080fe20000400000 */
[----:B------:R-:W-:Y:S01]  /*c600*/  @P4 STG.E.U16 desc[UR40][R128.64+0x20], R15 ;  /* 0x0000200f80004986 */ /* 0x000fe2000c101528 */
[----:B------:R-:W-:Y:S01]  /*c610*/  IADD3 R130, P4, R136, R13, RZ ;  /* 0x0000000d88827210 */ /* 0x000fe20007f9e0ff */
[----:B------:R-:W-:Y:S01]  /*c620*/  FMUL R36, R36, R186 ;  /* 0x000000ba24247220 */ /* 0x000fe20000400000 */
[----:B------:R-:W-:Y:S01]  /*c630*/  F2FP.F16.F32.PACK_AB R40, RZ, R40 ;  /* 0x00000028ff28723e */ /* 0x000fe200000000ff */
[-C--:B------:R-:W-:Y:S01]  /*c640*/  FMUL R37, R37, R186.reuse ;  /* 0x000000ba25257220 */ /* 0x080fe20000400000 */
[----:B------:R-:W-:Y:S01]  /*c650*/  F2FP.F16.F32.PACK_AB R41, RZ, R41 ;  /* 0x00000029ff29723e */ /* 0x000fe200000000ff */
[----:B------:R-:W-:Y:S01]  /*c660*/  IMAD.X R131, R137, 0x1, R11, P4 ;  /* 0x0000000189837824 */ /* 0x000fe200020e060b */
[----:B------:R-:W-:Y:S01]  /*c670*/  ISETP.GT.AND P4, PT, R23, 0x100, P0 ;  /* 0x000001001700780c */ /* 0x000fe20000784270 */
        /* <DEDUP_REMOVED lines=12> */
[----:B------:R1:W-:Y:S01]  /*c740*/  @P4 STG.E.U16 desc[UR40][R136.64+0x30], R132 ;  /* 0x0000308488004986 */ /* 0x0003e2000c101528 */
        /* <DEDUP_REMOVED lines=9> */
[----:B------:R-:W-:-:S02]  /*c7e0*/  F2FP.F16.F32.PACK_AB R32, RZ, R32 ;  /* 0x00000020ff20723e */ /* 0x000fc400000000ff */
[----:B------:R-:W-:Y:S02]  /*c7f0*/  F2FP.F16.F32.PACK_AB R33, RZ, R33 ;  /* 0x00000021ff21723e */ /* 0x000fe400000000ff */
[----:B------:R1:W-:Y:S01]  /*c800*/  @P4 STG.E.U16 desc[UR40][R128.64+0x30], R134 ;  /* 0x0000308680004986 */ /* 0x0003e2000c101528 */
[C---:B------:R-:W-:Y:S02]  /*c810*/  ISETP.GT.AND P4, PT, R23.reuse, 0x180, P2 ;  /* 0x000001801700780c */ /* 0x040fe40001784270 */
[----:B------:R-:W-:Y:S02]  /*c820*/  ISETP.GT.AND P2, PT, R23, 0x188, P2 ;  /* 0x000001881700780c */ /* 0x000fe40001744270 */
[----:B------:R1:W-:Y:S01]  /*c830*/  @P5 STG.E.U16 desc[UR40][R128.64+0x32], R135 ;  /* 0x0000328780005986 */ /* 0x0003e2000c101528 */
[----:B0-----:R-:W-:Y:S02]  /*c840*/  IADD3 R130, P5, R12, R136, RZ ;  /* 0x000000880c827210 */ /* 0x001fe40007fbe0ff */
[----:B------:R-:W-:-:S02]  /*c850*/  F2FP.F16.F32.PACK_AB R34, RZ, R34 ;  /* 0x00000022ff22723e */ /* 0x000fc400000000ff */
[----:B------:R-:W-:Y:S01]  /*c860*/  F2FP.F16.F32.PACK_AB R35, RZ, R35 ;  /* 0x00000023ff23723e */ /* 0x000fe200000000ff */
[----:B------:R-:W-:Y:S01]  /*c870*/  IMAD.X R131, R14, 0x1, R137, P5 ;  /* 0x000000010e837824 */ /* 0x000fe200028e0689 */
[----:B------:R-:W-:Y:S02]  /*c880*/  IADD3 R10, P5, R13, R130, RZ ;  /* 0x000000820d0a7210 */ /* 0x000fe40007fbe0ff */
[----:B------:R-:W-:Y:S02]  /*c890*/  F2FP.F16.F32.PACK_AB R36, RZ, R36 ;  /* 0x00000024ff24723e */ /* 0x000fe400000000ff */
[----:B------:R1:W-:Y:S01]  /*c8a0*/  @P4 STG.E.U16 desc[UR40][R130.64+0x20], R120 ;  /* 0x0000207882004986 */ /* 0x0003e2000c101528 */
[----:B------:R-:W-:Y:S01]  /*c8b0*/  ISETP.GT.AND P4, PT, R23, 0x180, P3 ;  /* 0x000001801700780c */ /* 0x000fe20001f84270 */
[----:B------:R-:W-:Y:S01]  /*c8c0*/  IMAD.X R11, R11, 0x1, R131, P5 ;  /* 0x000000010b0b7824 */ /* 0x000fe200028e0683 */
[----:B------:R-:W-:Y:S02]  /*c8d0*/  ISETP.GT.AND P3, PT, R23, 0x188, P3 ;  /* 0x000001881700780c */ /* 0x000fe40001f64270 */
[----:B------:R-:W-:-:S02]  /*c8e0*/  F2FP.F16.F32.PACK_AB R37, RZ, R37 ;  /* 0x00000025ff25723e */ /* 0x000fc400000000ff */
[----:B------:R-:W-:Y:S02]  /*c8f0*/  F2FP.F16.F32.PACK_AB R38, RZ, R38 ;  /* 0x00000026ff26723e */ /* 0x000fe400000000ff */
[----:B------:R-:W-:Y:S02]  /*c900*/  F2FP.F16.F32.PACK_AB R39, RZ, R39 ;  /* 0x00000027ff27723e */ /* 0x000fe400000000ff */
[----:B------:R-:W-:Y:S02]  /*c910*/  F2FP.F16.F32.PACK_AB R24, RZ, R24 ;  /* 0x00000018ff18723e */ /* 0x000fe400000000ff */
[----:B------:R-:W-:Y:S01]  /*c920*/  F2FP.F16.F32.PACK_AB R25, RZ, R25 ;  /* 0x00000019ff19723e */ /* 0x000fe200000000ff */
[----:B------:R1:W-:Y:S01]  /*c930*/  @P4 STG.E.U16 desc[UR40][R130.64+0x22], R121 ;  /* 0x0000227982004986 */ /* 0x0003e2000c101528 */
[C---:B------:R-:W-:Y:S02]  /*c940*/  ISETP.GT.AND P4, PT, R23.reuse, 0x180, P0 ;  /* 0x000001801700780c */ /* 0x040fe40000784270 */
[C---:B------:R-:W-:Y:S01]  /*c950*/  ISETP.GT.AND P0, PT, R23.reuse, 0x188, P0 ;  /* 0x000001881700780c */ /* 0x040fe20000704270 */
[----:B------:R1:W-:Y:S01]  /*c960*/  @P2 STG.E.U16 desc[UR40][R10.64+0x20], R122 ;  /* 0x0000207a0a002986 */ /* 0x0003e2000c101528 */
[----:B------:R-:W-:-:S02]  /*c970*/  ISETP.GT.AND P2, PT, R23, 0x180, P1 ;  /* 0x000001801700780c */ /* 0x000fc40000f44270 */
[----:B------:R-:W-:Y:S01]  /*c980*/  ISETP.GT.AND P1, PT, R23, 0x188, P1 ;  /* 0x000001881700780c */ /* 0x000fe20000f24270 */
[----:B------:R1:W-:Y:S01]  /*c990*/  @P3 STG.E.U16 desc[UR40][R138.64+0x22], R123 ;  /* 0x0000227b8a003986 */ /* 0x0003e2000c101528 */
[----:B------:R-:W-:Y:S02]  /*c9a0*/  ISETP.GT.AND P3, PT, R3, 0x20, PT ;  /* 0x000000200300780c */ /* 0x000fe40003f64270 */
[----:B------:R-:W-:Y:S02]  /*c9b0*/  F2FP.F16.F32.PACK_AB R26, RZ, R26 ;  /* 0x0000001aff1a723e */ /* 0x000fe400000000ff */
[----:B------:R-:W-:Y:S01]  /*c9c0*/  ISETP.GT.AND P5, PT, R23, 0x8, P3 ;  /* 0x000000081700780c */ /* 0x000fe20001fa4270 */
[----:B------:R1:W-:Y:S01]  /*c9d0*/  @P4 STG.E.U16 desc[UR40][R130.64+0x30], R124 ;  /* 0x0000307c82004986 */ /* 0x0003e2000c101528 */
[----:B------:R-:W-:Y:S02]  /*c9e0*/  F2FP.F16.F32.PACK_AB R27, RZ, R27 ;  /* 0x0000001bff1b723e */ /* 0x000fe400000000ff */
[----:B------:R-:W-:Y:S01]  /*c9f0*/  F2FP.F16.F32.PACK_AB R28, RZ, R28 ;  /* 0x0000001cff1c723e */ /* 0x000fe200000000ff */
[----:B------:R1:W-:Y:S01]  /*ca00*/  @P2 STG.E.U16 desc[UR40][R130.64+0x32], R125 ;  /* 0x0000327d82002986 */ /* 0x0003e2000c101528 */
[----:B------:R-:W-:-:S02]  /*ca10*/  ISETP.GT.AND P2, PT, R3, 0x21, PT ;  /* 0x000000210300780c */ /* 0x000fc40003f44270 */
[----:B------:R-:W-:Y:S01]  /*ca20*/  F2FP.F16.F32.PACK_AB R29, RZ, R29 ;  /* 0x0000001dff1d723e */ /* 0x000fe200000000ff */
[----:B------:R1:W-:Y:S01]  /*ca30*/  @P0 STG.E.U16 desc[UR40][R10.64+0x30], R126 ;  /* 0x0000307e0a000986 */ /* 0x0003e2000c101528 */
[C---:B------:R-:W-:Y:S02]  /*ca40*/  ISETP.GT.AND P0, PT, R23.reuse, RZ, P3 ;  /* 0x000000ff1700720c */ /* 0x040fe40001f04270 */
[C---:B------:R-:W-:Y:S01]  /*ca50*/  ISETP.GT.AND P4, PT, R23.reuse, RZ, P2 ;  /* 0x000000ff1700720c */ /* 0x040fe20001784270 */
[----:B------:R1:W-:Y:S01]  /*ca60*/  @P1 STG.E.U16 desc[UR40][R10.64+0x32], R127 ;  /* 0x0000327f0a001986 */ /* 0x0003e2000c101528 */
[----:B------:R-:W-:Y:S02]  /*ca70*/  ISETP.GT.AND P1, PT, R23, 0x8, P2 ;  /* 0x000000081700780c */ /* 0x000fe40001724270 */
[----:B------:R-:W-:Y:S02]  /*ca80*/  F2FP.F16.F32.PACK_AB R30, RZ, R30 ;  /* 0x0000001eff1e723e */ /* 0x000fe400000000ff */
[----:B------:R-:W-:-:S05]  /*ca90*/  F2FP.F16.F32.PACK_AB R31, RZ, R31 ;  /* 0x0000001fff1f723e */ /* 0x000fca00000000ff */
[----:B------:R1:W-:Y:S01]  /*caa0*/  @P0 STG.E.U16 desc[UR40][R4.64+0x40], R112 ;  /* 0x0000407004000986 */ /* 0x0003e2000c101528 */
[----:B------:R-:W-:-:S03]  /*cab0*/  ISETP.GT.AND P0, PT, R3, 0x28, PT ;  /* 0x000000280300780c */ /* 0x000fc60003f04270 */
[----:B------:R1:W-:Y:S04]  /*cac0*/  @P4 STG.E.U16 desc[UR40][R4.64+0x42], R113 ;  /* 0x0000427104004986 */ /* 0x0003e8000c101528 */
[----:B------:R1:W-:Y:S01]  /*cad0*/  @P1 STG.E.U16 desc[UR40][R8.64+0x42], R115 ;  /* 0x0000427308001986 */ /* 0x0003e2000c101528 */
[----:B------:R-:W-:-:S03]  /*cae0*/  ISETP.GT.AND P1, PT, R3, 0x29, PT ;  /* 0x000000290300780c */ /* 0x000fc60003f24270 */
[----:B------:R1:W-:Y:S01]  /*caf0*/  @P5 STG.E.U16 desc[UR40][R8.64+0x40], R114 ;  /* 0x0000407208005986 */ /* 0x0003e2000c101528 */
[C---:B------:R-:W-:Y:S02]  /*cb00*/  ISETP.GT.AND P5, PT, R23.reuse, RZ, P0 ;  /* 0x000000ff1700720c */ /* 0x040fe400007a4270 */
[----:B------:R-:W-:-:S11]  /*cb10*/  ISETP.GT.AND P4, PT, R23, RZ, P1 ;  /* 0x000000ff1700720c */ /* 0x000fd60000f84270 */
[----:B------:R1:W-:Y:S01]  /*cb20*/  @P5 STG.E.U16 desc[UR40][R4.64+0x50], R116 ;  /* 0x0000507404005986 */ /* 0x0003e2000c101528 */
[----:B------:R-:W-:-:S03]  /*cb30*/  ISETP.GT.AND P5, PT, R23, 0x8, P0 ;  /* 0x000000081700780c */ /* 0x000fc600007a4270 */
[----:B------:R1:W-:Y:S01]  /*cb40*/  @P4 STG.E.U16 desc[UR40][R4.64+0x52], R117 ;  /* 0x0000527504004986 */ /* 0x0003e2000c101528 */
[----:B------:R-:W-:-:S09]  /*cb50*/  ISETP.GT.AND P4, PT, R23, 0x8, P1 ;  /* 0x000000081700780c */ /* 0x000fd20000f84270 */
        /* <DEDUP_REMOVED lines=33> */
[C---:B------:R-:W-:Y:S02]  /*cd70*/  ISETP.GT.AND P5, PT, R23.reuse, 0x180, P3 ;  /* 0x000001801700780c */ /* 0x040fe40001fa4270 */
[C---:B------:R-:W-:Y:S01]  /*cd80*/  ISETP.GT.AND P3, PT, R23.reuse, 0x188, P3 ;  /* 0x000001881700780c */ /* 0x040fe20001f64270 */
[----:B------:R1:W-:Y:S01]  /*cd90*/  @P4 STG.E.U16 desc[UR40][R128.64+0x52], R103 ;  /* 0x0000526780004986 */ /* 0x0003e2000c101528 */
[C---:B------:R-:W-:Y:S02]  /*cda0*/  ISETP.GT.AND P4, PT, R23.reuse, 0x180, P2 ;  /* 0x000001801700780c */ /* 0x040fe40001784270 */
[----:B------:R-:W-:-:S07]  /*cdb0*/  ISETP.GT.AND P2, PT, R23, 0x188, P2 ;  /* 0x000001881700780c */ /* 0x000fce0001744270 */
[----:B------:R1:W-:Y:S04]  /*cdc0*/  @P5 STG.E.U16 desc[UR40][R130.64+0x40], R88 ;  /* 0x0000405882005986 */ /* 0x0003e8000c101528 */
[----:B------:R1:W-:Y:S01]  /*cdd0*/  @P4 STG.E.U16 desc[UR40][R130.64+0x42], R89 ;  /* 0x0000425982004986 */ /* 0x0003e2000c101528 */
[C---:B------:R-:W-:Y:S02]  /*cde0*/  ISETP.GT.AND P4, PT, R23.reuse, 0x180, P0 ;  /* 0x000001801700780c */ /* 0x040fe40000784270 */
[C---:B------:R-:W-:Y:S01]  /*cdf0*/  ISETP.GT.AND P0, PT, R23.reuse, 0x188, P0 ;  /* 0x000001881700780c */ /* 0x040fe20000704270 */
[----:B------:R1:W-:Y:S01]  /*ce00*/  @P3 STG.E.U16 desc[UR40][R10.64+0x40], R90 ;  /* 0x0000405a0a003986 */ /* 0x0003e2000c101528 */
[C---:B------:R-:W-:Y:S02]  /*ce10*/  ISETP.GT.AND P3, PT, R23.reuse, 0x180, P1 ;  /* 0x000001801700780c */ /* 0x040fe40000f64270 */
[----:B------:R-:W-:Y:S01]  /*ce20*/  ISETP.GT.AND P1, PT, R23, 0x188, P1 ;  /* 0x000001881700780c */ /* 0x000fe20000f24270 */
[----:B------:R1:W-:Y:S01]  /*ce30*/  @P2 STG.E.U16 desc[UR40][R10.64+0x42], R91 ;  /* 0x0000425b0a002986 */ /* 0x0003e2000c101528 */
[----:B------:R-:W-:-:S05]  /*ce40*/  ISETP.GT.AND P2, PT, R3, 0x31, PT ;  /* 0x000000310300780c */ /* 0x000fca0003f44270 */
[----:B------:R1:W-:Y:S01]  /*ce50*/  @P4 STG.E.U16 desc[UR40][R130.64+0x50], R92 ;  /* 0x0000505c82004986 */ /* 0x0003e2000c101528 */
[----:B------:R-:W-:-:S03]  /*ce60*/  ISETP.GT.AND P4, PT, R23, RZ, P2 ;  /* 0x000000ff1700720c */ /* 0x000fc60001784270 */
[----:B------:R1:W-:Y:S01]  /*ce70*/  @P3 STG.E.U16 desc[UR40][R130.64+0x52], R93 ;  /* 0x0000525d82003986 */ /* 0x0003e2000c101528 */
[----:B------:R-:W-:-:S03]  /*ce80*/  ISETP.GT.AND P3, PT, R3, 0x30, PT ;  /* 0x000000300300780c */ /* 0x000fc60003f64270 */
[----:B------:R1:W-:Y:S01]  /*ce90*/  @P0 STG.E.U16 desc[UR40][R10.64+0x50], R94 ;  /* 0x0000505e0a000986 */ /* 0x0003e2000c101528 */
[C---:B------:R-:W-:Y:S02]  /*cea0*/  ISETP.GT.AND P0, PT, R23.reuse, RZ, P3 ;  /* 0x000000ff1700720c */ /* 0x040fe40001f04270 */
[C---:B------:R-:W-:Y:S01]  /*ceb0*/  ISETP.GT.AND P5, PT, R23.reuse, 0x8, P3 ;  /* 0x000000081700780c */ /* 0x040fe20001fa4270 */
[----:B------:R1:W-:Y:S01]  /*cec0*/  @P1 STG.E.U16 desc[UR40][R10.64+0x52], R95 ;  /* 0x0000525f0a001986 */ /* 0x0003e2000c101528 */
[----:B------:R-:W-:-:S03]  /*ced0*/  ISETP.GT.AND P1, PT, R23, 0x8, P2 ;  /* 0x000000081700780c */ /* 0x000fc60001724270 */
[----:B------:R1:W-:Y:S06]  /*cee0*/  @P4 STG.E.U16 desc[UR40][R4.64+0x62], R81 ;  /* 0x0000625104004986 */ /* 0x0003ec000c101528 */
[----:B------:R1:W-:Y:S01]  /*cef0*/  @P0 STG.E.U16 desc[UR40][R4.64+0x60], R80 ;  /* 0x0000605004000986 */ /* 0x0003e2000c101528 */
[----:B------:R-:W-:-:S03]  /*cf00*/  ISETP.GT.AND P0, PT, R3, 0x38, PT ;  /* 0x000000380300780c */ /* 0x000fc60003f04270 */
        /* <DEDUP_REMOVED lines=57> */
[----:B------:R-:W-:-:S03]  /*d2a0*/  ISETP.GT.AND P4, PT, R23, 0x8, P2 ;  /* 0x000000081700780c */ /* 0x000fc60001784270 */
[----:B------:R1:W-:Y:S01]  /*d2b0*/  @P3 STG.E.U16 desc[UR40][R130.64+0x72], R61 ;  /* 0x0000723d82003986 */ /* 0x0003e2000c101528 */
[----:B------:R-:W-:-:S03]  /*d2c0*/  ISETP.GT.AND P3, PT, R3, 0x41, PT ;  /* 0x000000410300780c */ /* 0x000fc60003f64270 */
[----:B------:R1:W-:Y:S01]  /*d2d0*/  @P0 STG.E.U16 desc[UR40][R10.64+0x70], R62 ;  /* 0x0000703e0a000986 */ /* 0x0003e2000c101528 */
[C---:B------:R-:W-:Y:S02]  /*d2e0*/  ISETP.GT.AND P0, PT, R23.reuse, RZ, P2 ;  /* 0x000000ff1700720c */ /* 0x040fe40001704270 */
[C---:B------:R-:W-:Y:S01]  /*d2f0*/  ISETP.GT.AND P5, PT, R23.reuse, 0x8, P3 ;  /* 0x000000081700780c */ /* 0x040fe20001fa4270 */
[----:B------:R1:W-:Y:S01]  /*d300*/  @P1 STG.E.U16 desc[UR40][R10.64+0x72], R63 ;  /* 0x0000723f0a001986 */ /* 0x0003e2000c101528 */
[----:B------:R-:W-:-:S09]  /*d310*/  ISETP.GT.AND P1, PT, R23, RZ, P3 ;  /* 0x000000ff1700720c */ /* 0x000fd20001f24270 */
[----:B------:R1:W-:Y:S01]  /*d320*/  @P0 STG.E.U16 desc[UR40][R4.64+0x80], R48 ;  /* 0x0000803004000986 */ /* 0x0003e2000c101528 */
[----:B------:R-:W-:-:S03]  /*d330*/  ISETP.GT.AND P0, PT, R3, 0x49, PT ;  /* 0x000000490300780c */ /* 0x000fc60003f04270 */
[----:B------:R1:W-:Y:S01]  /*d340*/  @P1 STG.E.U16 desc[UR40][R4.64+0x82], R49 ;  /* 0x0000823104001986 */ /* 0x0003e2000c101528 */
[----:B------:R-:W-:-:S03]  /*d350*/  ISETP.GT.AND P1, PT, R3, 0x48, PT ;  /* 0x000000480300780c */ /* 0x000fc60003f24270 */
[----:B------:R1:W-:Y:S01]  /*d360*/  @P4 STG.E.U16 desc[UR40][R8.64+0x80], R50 ;  /* 0x0000803208004986 */ /* 0x0003e2000c101528 */
[----:B------:R-:W-:-:S03]  /*d370*/  ISETP.GT.AND P4, PT, R23, RZ, P0 ;  /* 0x000000ff1700720c */ /* 0x000fc60000784270 */
[----:B------:R1:W-:Y:S01]  /*d380*/  @P5 STG.E.U16 desc[UR40][R8.64+0x82], R51 ;  /* 0x0000823308005986 */ /* 0x0003e2000c101528 */
[----:B------:R-:W-:-:S09]  /*d390*/  ISETP.GT.AND P5, PT, R23, RZ, P1 ;  /* 0x000000ff1700720c */ /* 0x000fd20000fa4270 */
        /* <DEDUP_REMOVED lines=42> */
[----:B------:R1:W-:Y:S01]  /*d640*/  @P4 STG.E.U16 desc[UR40][R130.64+0x80], R24 ;  /* 0x0000801882004986 */ /* 0x0003e2000c101528 */
[C---:B------:R-:W-:Y:S02]  /*d650*/  ISETP.GT.AND P4, PT, R23.reuse, 0x180, P0 ;  /* 0x000001801700780c */ /* 0x040fe40000784270 */
[C---:B------:R-:W-:Y:S01]  /*d660*/  ISETP.GT.AND P0, PT, R23.reuse, 0x188, P0 ;  /* 0x000001881700780c */ /* 0x040fe20000704270 */
[----:B------:R1:W-:Y:S01]  /*d670*/  @P5 STG.E.U16 desc[UR40][R130.64+0x82], R25 ;  /* 0x0000821982005986 */ /* 0x0003e2000c101528 */
[C---:B------:R-:W-:Y:S02]  /*d680*/  ISETP.GT.AND P5, PT, R23.reuse, 0x180, P1 ;  /* 0x000001801700780c */ /* 0x040fe40000fa4270 */
[----:B------:R-:W-:Y:S01]  /*d690*/  ISETP.GT.AND P1, PT, R23, 0x188, P1 ;  /* 0x000001881700780c */ /* 0x000fe20000f24270 */
[----:B------:R1:W-:Y:S04]  /*d6a0*/  @P2 STG.E.U16 desc[UR40][R10.64+0x80], R26 ;  /* 0x0000801a0a002986 */ /* 0x0003e8000c101528 */
[----:B------:R1:W-:Y:S04]  /*d6b0*/  @P3 STG.E.U16 desc[UR40][R10.64+0x82], R27 ;  /* 0x0000821b0a003986 */ /* 0x0003e8000c101528 */
[----:B------:R1:W-:Y:S04]  /*d6c0*/  @P4 STG.E.U16 desc[UR40][R130.64+0x92], R29 ;  /* 0x0000921d82004986 */ /* 0x0003e8000c101528 */
[----:B------:R1:W-:Y:S04]  /*d6d0*/  @P5 STG.E.U16 desc[UR40][R130.64+0x90], R28 ;  /* 0x0000901c82005986 */ /* 0x0003e8000c101528 */
[----:B------:R1:W-:Y:S04]  /*d6e0*/  @P1 STG.E.U16 desc[UR40][R10.64+0x90], R30 ;  /* 0x0000901e0a001986 */ /* 0x0003e8000c101528 */
[----:B------:R1:W-:Y:S02]  /*d6f0*/  @P0 STG.E.U16 desc[UR40][R10.64+0x92], R31 ;  /* 0x0000921f0a000986 */ /* 0x0003e4000c101528 */
.L_x_338:
[----:B------:R-:W-:Y:S05]  /*d700*/  BSYNC B0 ;  /* 0x0000000000007941 */ /* 0x000fea0003800000 */
.L_x_32:
[----:B------:R-:W-:Y:S01]  /*d710*/  ULDC UR4, c[0x0][0xc] ;  /* 0x0000030000047ab9 */ /* 0x000fe20000000800 */
[----:B------:R-:W-:Y:S01]  /*d720*/  ULDC UR5, c[0x0][0x10] ;  /* 0x0000040000057ab9 */ /* 0x000fe20000000800 */
[----:B0-----:R-:W0:Y:S01]  /*d730*/  LDC R3, c[0x0][0x14] ;  /* 0x00000500ff037b82 */ /* 0x001e220000000800 */
[----:B------:R-:W-:Y:S01]  /*d740*/  UIMAD.WIDE.U32 UR4, UR4, UR5, URZ ;  /* 0x00000005040472a5 */ /* 0x000fe2000f8e003f */
[----:B------:R-:W-:Y:S02]  /*d750*/  IMAD.MOV.U32 R23, RZ, RZ, R19 ;  /* 0x000000ffff177224 */ /* 0x000fe400078e0013 */
[----:B------:R-:W-:-:S03]  /*d760*/  IMAD.MOV.U32 R17, RZ, RZ, -0x1 ;  /* 0xffffffffff117424 */ /* 0x000fc600078e00ff */
[----:B0-----:R-:W-:-:S04]  /*d770*/  IMAD.WIDE.U32 R22, R3, UR4, R22 ;  /* 0x0000000403167c25 */ /* 0x001fc8000f8e0016 */
[----:B------:R-:W-:Y:S01]  /*d780*/  IMAD R3, R3, UR5, RZ ;  /* 0x0000000503037c24 */ /* 0x000fe2000f8e02ff */
[----:B------:R-:W-:Y:S02]  /*d790*/  ULDC.64 UR4, c[0x0][0x650] ;  /* 0x0001940000047ab9 */ /* 0x000fe40000000a00 */
[----:B------:R-:W-:Y:S01]  /*d7a0*/  ISETP.GE.U32.AND P0, PT, R22, UR4, PT ;  /* 0x0000000416007c0c */ /* 0x000fe2000bf06070 */
[--C-:B------:R-:W-:Y:S01]  /*d7b0*/  IMAD.IADD R19, R23, 0x1, R3.reuse ;  /* 0x0000000117137824 */ /* 0x100fe200078e0203 */
[----:B------:R-:W-:Y:S01]  /*d7c0*/  PRMT R3, RZ, 0x7610, R3 ;  /* 0x00007610ff037816 */ /* 0x000fe20000000003 */
[----:B------:R-:W-:-:S03]  /*d7d0*/  IMAD.MOV.U32 R23, RZ, RZ, -0x1 ;  /* 0xffffffffff177424 */ /* 0x000fc600078e00ff */
[----:B------:R-:W-:-:S13]  /*d7e0*/  ISETP.GE.U32.AND.EX P0, PT, R19, UR5, PT, P0 ;  /* 0x0000000513007c0c */ /* 0x000fda000bf06100 */
[----:B------:R-:W-:Y:S05]  /*d7f0*/  @P0 BRA `(.L_x_339) ;  /* 0x00000004006c0947 */ /* 0x000fea0003800000 */
[----:B------:R-:W0:Y:S01]  /*d800*/  S2R R12, SR_CTAID.X ;  /* 0x00000000000c7919 */ /* 0x000e220000002500 */
[----:B-1----:R-:W1:Y:S01]  /*d810*/  LDC.64 R10, c[0x0][0x628] ;  /* 0x00018a00ff0a7b82 */ /* 0x002e620000000a00 */
[----:B------:R-:W-:Y:S01]  /*d820*/  ULDC UR4, c[0x0][0x150] ;  /* 0x0000540000047ab9 */ /* 0x000fe20000000800 */
[----:B------:R-:W-:Y:S01]  /*d830*/  IMAD.MOV.U32 R8, RZ, RZ, R22 ;  /* 0x000000ffff087224 */ /* 0x000fe200078e0016 */
[----:B------:R-:W0:Y:S01]  /*d840*/  S2R R24, SR_CTAID.Y ;  /* 0x0000000000187919 */ /* 0x000e220000002600 */
[----:B------:R-:W-:-:S04]  /*d850*/  IMAD.MOV.U32 R9, RZ, RZ, R19 ;  /* 0x000000ffff097224 */ /* 0x000fc800078e0013 */
[----:B------:R-:W2:Y:S08]  /*d860*/  LDC R21, c[0x0][0x144] ;  /* 0x00005100ff157b82 */ /* 0x000eb00000000800 */
[----:B------:R-:W2:Y:S08]  /*d870*/  LDC R0, c[0x0][0x630] ;  /* 0x00018c00ff007b82 */ /* 0x000eb00000000800 */
[----:B------:R-:W2:Y:S01]  /*d880*/  LDC.64 R14, c[0x0][0x620] ;  /* 0x00018800ff0e7b82 */ /* 0x000ea20000000a00 */
[----:B-1----:R-:W-:-:S04]  /*d890*/  ISETP.NE.U32.AND P0, PT, R10, RZ, PT ;  /* 0x000000ff0a00720c */ /* 0x002fc80003f05070 */
[----:B------:R-:W-:Y:S02]  /*d8a0*/  ISETP.NE.AND.EX P0, PT, R11, RZ, PT, P0 ;  /* 0x000000ff0b00720c */ /* 0x000fe40003f05300 */
[----:B0-----:R-:W-:-:S05]  /*d8b0*/  I2FP.F32.U32 R3, R12 ;  /* 0x0000000c00037245 */ /* 0x001fca0000201000 */
[----:B------:R-:W-:-:S04]  /*d8c0*/  FMUL R3, R3, UR4 ;  /* 0x0000000403037c20 */ /* 0x000fc80008400000 */
[----:B------:R0:W1:Y:S02]  /*d8d0*/  F2I.U32.TRUNC.NTZ R20, R3 ;  /* 0x0000000300147305 */ /* 0x000064000020f000 */
[----:B------:R-:W-:Y:S05]  /*d8e0*/  @!P0 BRA `(.L_x_340) ;  /* 0x0000000000288947 */ /* 0x000fea0003800000 */
[----:B0-----:R-:W0:Y:S02]  /*d8f0*/  LDC R3, c[0x0][0x634] ;  /* 0x00018d00ff037b82 */ /* 0x001e240000000800 */
        /* <DEDUP_REMOVED lines=9> */
.L_x_340:
[----:B------:R-:W3:Y:S01]  /*d990*/  LDC.64 R28, c[0x0][0x640] ;  /* 0x00019000ff1c7b82 */ /* 0x000ee20000000a00 */
[-C--:B--2---:R-:W-:Y:S01]  /*d9a0*/  SHF.R.U64 R17, R8, R0.reuse, R9 ;  /* 0x0000000008117219 */ /* 0x084fe20000001209 */
[----:B------:R-:W-:Y:S01]  /*d9b0*/  IMAD.MOV.U32 R23, RZ, RZ, R19 ;  /* 0x000000ffff177224 */ /* 0x000fe200078e0013 */
[----:B------:R-:W-:Y:S01]  /*d9c0*/  SHF.R.U32.HI R0, RZ, R0, R9 ;  /* 0x00000000ff007219 */ /* 0x000fe20000011609 */
[----:B-1----:R-:W-:Y:S01]  /*d9d0*/  IMAD.MOV R20, RZ, RZ, -R20 ;  /* 0x000000ffff147224 */ /* 0x002fe200078e0a14 */
[----:B0-----:R-:W-:Y:S01]  /*d9e0*/  IADD3 R3, P0, RZ, -R17, RZ ;  /* 0x80000011ff037210 */ /* 0x001fe20007f1e0ff */
[----:B------:R-:W-:Y:S01]  /*d9f0*/  ULDC UR4, c[0x0][0x154] ;  /* 0x0000550000047ab9 */ /* 0x000fe20000000800 */
[----:B------:R-:W-:Y:S01]  /*da00*/  IMAD.MOV.U32 R7, RZ, RZ, 0x1 ;  /* 0x00000001ff077424 */ /* 0x000fe200078e00ff */
[----:B------:R-:W0:Y:S01]  /*da10*/  LDC R6, c[0x0][0x618] ;  /* 0x00018600ff067b82 */ /* 0x000e220000000800 */
[----:B------:R-:W-:Y:S02]  /*da20*/  IMAD R21, R21, R20, R12 ;  /* 0x0000001415157224 */ /* 0x000fe400078e020c */
[----:B------:R-:W-:-:S04]  /*da30*/  IMAD.X R5, RZ, RZ, ~R0, P0 ;  /* 0x000000ffff057224 */ /* 0x000fc800000e0e00 */
[-C--:B------:R-:W-:Y:S01]  /*da40*/  IMAD R0, R5, R14.reuse, RZ ;  /* 0x0000000e05007224 */ /* 0x080fe200078e02ff */
[----:B------:R-:W1:Y:S01]  /*da50*/  LDC R8, c[0x0][0x608] ;  /* 0x00018200ff087b82 */ /* 0x000e620000000800 */
[----:B------:R-:W-:-:S04]  /*da60*/  IMAD.WIDE.U32 R4, R3, R14, R22 ;  /* 0x0000000e03047225 */ /* 0x000fc800078e0016 */
[----:B------:R-:W-:Y:S01]  /*da70*/  IMAD R3, R3, R15, R0 ;  /* 0x0000000f03037224 */ /* 0x000fe200078e0200 */
[----:B------:R-:W-:Y:S02]  /*da80*/  I2FP.F32.U32 R0, R24 ;  /* 0x0000001800007245 */ /* 0x000fe40000201000 */
[----:B------:R-:W2:Y:S01]  /*da90*/  LDC R26, c[0x0][0x658] ;  /* 0x00019600ff1a7b82 */ /* 0x000ea20000000800 */
[----:B------:R-:W-:Y:S01]  /*daa0*/  IMAD.IADD R3, R5, 0x1, R3 ;  /* 0x0000000105037824 */ /* 0x000fe200078e0203 */
[----:B---3--:R-:W-:Y:S01]  /*dab0*/  ISETP.NE.U32.AND P0, PT, R28, RZ, PT ;  /* 0x000000ff1c00720c */ /* 0x008fe20003f05070 */
[----:B------:R-:W-:Y:S01]  /*dac0*/  FMUL R0, R0, UR4 ;  /* 0x0000000400007c20 */ /* 0x000fe20008400000 */
[----:B------:R-:W-:Y:S02]  /*dad0*/  IMAD.MOV.U32 R5, RZ, RZ, -0x1 ;  /* 0xffffffffff057424 */ /* 0x000fe400078e00ff */
[----:B------:R-:W-:Y:S01]  /*dae0*/  ISETP.NE.AND.EX P0, PT, R29, RZ, PT, P0 ;  /* 0x000000ff1d00720c */ /* 0x000fe20003f05300 */
[----:B------:R3:W2:Y:S01]  /*daf0*/  F2I.U32.TRUNC.NTZ R13, R0 ;  /* 0x00000000000d7305 */ /* 0x0006a2000020f000 */
[----:B------:R-:W3:Y:S01]  /*db00*/  LDC R15, c[0x0][0x148] ;  /* 0x00005200ff0f7b82 */ /* 0x000ee20000000800 */
[----:B0-----:R-:W-:-:S02]  /*db10*/  SHF.R.U64 R12, R4, R6, R3 ;  /* 0x00000006040c7219 */ /* 0x001fc40000001203 */
[----:B------:R-:W-:-:S05]  /*db20*/  SHF.R.U32.HI R3, RZ, R6, R3 ;  /* 0x00000006ff037219 */ /* 0x000fca0000011603 */
[----:B------:R-:W0:Y:S01]  /*db30*/  LDC R20, c[0x0][0x600] ;  /* 0x00018000ff147b82 */ /* 0x000e220000000800 */
[-CC-:B-1----:R-:W-:Y:S02]  /*db40*/  SHF.R.U64 R10, R12, R8.reuse, R3.reuse ;  /* 0x000000080c0a7219 */ /* 0x182fe40000001203 */
[----:B------:R-:W-:-:S05]  /*db50*/  SHF.R.U32.HI R3, RZ, R8, R3 ;  /* 0x00000008ff037219 */ /* 0x000fca0000011603 */
[----:B------:R-:W1:Y:S01]  /*db60*/  LDC R25, c[0x0][0x648] ;  /* 0x00019200ff197b82 */ /* 0x000e620000000800 */
[-C--:B--2---:R-:W-:Y:S02]  /*db70*/  SHF.L.U32 R4, R5, R26.reuse, RZ ;  /* 0x0000001a05047219 */ /* 0x084fe400000006ff */
[-CC-:B------:R-:W-:Y:S02]  /*db80*/  SHF.R.U64 R14, R10, R26.reuse, R3.reuse ;  /* 0x0000001a0a0e7219 */ /* 0x180fe40000001203 */
[----:B------:R-:W-:Y:S02]  /*db90*/  SHF.R.U32.HI R5, RZ, R26, R3 ;  /* 0x0000001aff057219 */ /* 0x000fe40000011603 */
[----:B------:R-:W-:Y:S01]  /*dba0*/  LOP3.LUT R23, RZ, R4, RZ, 0x33, !PT ;  /* 0x00000004ff177212 */ /* 0x000fe200078e33ff */
[----:B------:R-:W2:Y:S01]  /*dbb0*/  LDC R27, c[0x0][0x638] ;  /* 0x00018e00ff1b7b82 */ /* 0x000ea20000000800 */
[----:B------:R-:W-:Y:S01]  /*dbc0*/  SHF.L.U32 R26, R7, R26, RZ ;  /* 0x0000001a071a7219 */ /* 0x000fe200000006ff */
[----:B------:R-:W-:-:S06]  /*dbd0*/  IMAD.MOV.U32 R4, RZ, RZ, R14 ;  /* 0x000000ffff047224 */ /* 0x000fcc00078e000e */
[----:B------:R-:W0:Y:S01]  /*dbe0*/  LDC R30, c[0x0][0x610] ;  /* 0x00018400ff1e7b82 */ /* 0x000e220000000800 */
        /* <DEDUP_REMOVED lines=11> */
.L_x_341:
[----:B------:R-:W4:Y:S01]  /*dca0*/  LDC R3, c[0x0][0x65c] ;  /* 0x00019700ff037b82 */ /* 0x000f220000000800 */
[----:B-1-3--:R-:W-:Y:S01]  /*dcb0*/  SHF.R.U64 R0, R4, R25, R5 ;  /* 0x0000001904007219 */ /* 0x00afe20000001205 */
[----:B0-----:R-:W-:Y:S01]  /*dcc0*/  VIADD R7, R20, 0xffffffff ;  /* 0xffffffff14077836 */ /* 0x001fe20000000000 */
[----:B------:R-:W-:Y:S01]  /*dcd0*/  LOP3.LUT R5, R10, R23, RZ, 0xc0, !PT ;  /* 0x000000170a057212 */ /* 0x000fe200078ec0ff */
[----:B------:R-:W-:Y:S02]  /*dce0*/  IMAD.MOV R13, RZ, RZ, -R13 ;  /* 0x000000ffff0d7224 */ /* 0x000fe400078e0a0d */
[----:B------:R-:W-:Y:S01]  /*dcf0*/  IMAD.MOV.U32 R4, RZ, RZ, 0x1 ;  /* 0x00000001ff047424 */ /* 0x000fe200078e00ff */
[----:B------:R-:W-:Y:S02]  /*dd00*/  LOP3.LUT R12, R12, R7, RZ, 0xc0, !PT ;  /* 0x000000070c0c7212 */ /* 0x000fe400078ec0ff */
[----:B----4-:R-:W-:Y:S01]  /*dd10*/  ISETP.NE.AND P0, PT, R3, 0x1, PT ;  /* 0x000000010300780c */ /* 0x010fe20003f05270 */
[----:B------:R-:W-:-:S02]  /*dd20*/  IMAD.MOV R3, RZ, RZ, -R0 ;  /* 0x000000ffff037224 */ /* 0x000fc400078e0a00 */
[----:B------:R-:W-:Y:S02]  /*dd30*/  IMAD R0, R26, R0, R5 ;  /* 0x000000001a007224 */ /* 0x000fe400078e0205 */
[----:B--2---:R-:W-:-:S04]  /*dd40*/  IMAD R3, R3, R27, R14 ;  /* 0x0000001b03037224 */ /* 0x004fc800078e020e */
[----:B------:R-:W-:Y:S01]  /*dd50*/  IMAD R5, R3, R20, R12 ;  /* 0x0000001403057224 */ /* 0x000fe200078e020c */
[----:B------:R-:W-:-:S03]  /*dd60*/  PRMT R3, R4, 0x7610, R3 ;  /* 0x0000761004037816 */ /* 0x000fc60000000003 */
[----:B------:R-:W-:-:S04]  /*dd70*/  @P0 IMAD R21, R15, R13, R24 ;  /* 0x0000000d0f150224 */ /* 0x000fc800078e0218 */
[----:B------:R-:W-:-:S05]  /*dd80*/  IMAD R0, R0, R30, R21 ;  /* 0x0000001e00007224 */ /* 0x000fca00078e0215 */
[----:B------:R-:W-:Y:S02]  /*dd90*/  SEL R23, R5, R0, !P0 ;  /* 0x0000000005177207 */ /* 0x000fe40004000000 */
[----:B------:R-:W-:-:S07]  /*dda0*/  SEL R0, R0, R5, !P0 ;  /* 0x0000000500007207 */ /* 0x000fce0004000000 */
.L_x_339:
[----:B------:R0:W-:Y:S01]  /*ddb0*/  STL [R1], R0 ;  /* 0x0000000001007387 */ /* 0x0001e20000100800 */
[----:B------:R-:W-:-:S13]  /*ddc0*/  LOP3.LUT P0, RZ, R3, 0xff, RZ, 0xc0, !PT ;  /* 0x000000ff03ff7812 */ /* 0x000fda000780c0ff */
[----:B0-----:R-:W-:Y:S05]  /*ddd0*/  @P0 BRA `(.L_x_342) ;  /* 0xffffff3400240947 */ /* 0x001fea000383ffff */
[----:B------:R-:W-:Y:S05]  /*dde0*/  EXIT ;  /* 0x000000000000794d */ /* 0x000fea0003800000 */
.L_x_7:
[----:B0-----:R-:W-:Y:S01]  /*ddf0*/  ULDC.64 UR4, c[0x0][0x650] ;  /* 0x0001940000047ab9 */ /* 0x001fe20000000a00 */
[----:B------:R-:W-:Y:S01]  /*de00*/  PRMT R2, RZ, 0x7610, R2 ;  /* 0x00007610ff027816 */ /* 0x000fe20000000002 */
[----:B------:R-:W-:Y:S01]  /*de10*/  IMAD.MOV.U32 R12, RZ, RZ, -0x1 ;  /* 0xffffffffff0c7424 */ /* 0x000fe200078e00ff */
[----:B------:R-:W-:Y:S01]  /*de20*/  ISETP.GE.U32.AND P0, PT, R22, UR4, PT ;  /* 0x0000000416007c0c */ /* 0x000fe2000bf06070 */
[----:B------:R-:W-:Y:S02]  /*de30*/  IMAD.MOV.U32 R17, RZ, RZ, -0x1 ;  /* 0xffffffffff117424 */ /* 0x000fe400078e00ff */
[----:B------:R-:W-:Y:S01]  /*de40*/  IMAD.MOV.U32 R13, RZ, RZ, -0x1 ;  /* 0xffffffffff0d7424 */ /* 0x000fe200078e00ff */
[----:B------:R-:W-:-:S13]  /*de50*/  ISETP.GE.U32.AND.EX P0, PT, R19, UR5, PT, P0 ;  /* 0x0000000513007c0c */ /* 0x000fda000bf06100 */
[----:B------:R-:W-:Y:S05]  /*de60*/  @P0 BRA `(.L_x_343) ;  /* 0x0000000400340947 */ /* 0x000fea0003800000 */
        /* <DEDUP_REMOVED lines=18> */
.L_x_344:
[----:B------:R-:W0:Y:S01]  /*df90*/  LDC.64 R26, c[0x0][0x640] ;  /* 0x00019000ff1a7b82 */ /* 0x000e220000000a00 */
[-C--:B------:R-:W-:Y:S01]  /*dfa0*/  SHF.R.U64 R16, R12, R2.reuse, R13 ;  /* 0x000000020c107219 */ /* 0x080fe2000000120d */
[----:B------:R-:W-:Y:S01]  /*dfb0*/  IMAD.MOV.U32 R23, RZ, RZ, R19 ;  /* 0x000000ffff177224 */ /* 0x000fe200078e0013 */
[----:B------:R-:W-:Y:S01]  /*dfc0*/  SHF.R.U32.HI R2, RZ, R2, R13 ;  /* 0x00000002ff027219 */ /* 0x000fe2000001160d */
[----:B------:R-:W-:Y:S01]  /*dfd0*/  IMAD.MOV.U32 R28, RZ, RZ, 0x1 ;  /* 0x00000001ff1c7424 */ /* 0x000fe200078e00ff */
[----:B------:R-:W-:-:S03]  /*dfe0*/  IADD3 R11, P0, RZ, -R16, RZ ;  /* 0x80000010ff0b7210 */ /* 0x000fc60007f1e0ff */
[----:B------:R-:W1:Y:S02]  /*dff0*/  LDC R10, c[0x0][0x618] ;  /* 0x00018600ff0a7b82 */ /* 0x000e640000000800 */
[----:B------:R-:W-:-:S04]  /*e000*/  IMAD.X R9, RZ, RZ, ~R2, P0 ;  /* 0x000000ffff097224 */ /* 0x000fc800000e0e02 */
[-C--:B------:R-:W-:Y:S02]  /*e010*/  IMAD R2, R9, R20.reuse, RZ ;  /* 0x0000001409027224 */ /* 0x080fe400078e02ff */
[----:B------:R-:W2:Y:S01]  /*e020*/  LDC R12, c[0x0][0x608] ;  /* 0x00018200ff0c7b82 */ /* 0x000ea20000000800 */
[----:B------:R-:W-:-:S04]  /*e030*/  IMAD.WIDE.U32 R8, R11, R20, R22 ;  /* 0x000000140b087225 */ /* 0x000fc800078e0016 */
[----:B------:R-:W-:-:S03]  /*e040*/  IMAD R11, R11, R21, R2 ;  /* 0x000000150b0b7224 */ /* 0x000fc600078e0202 */
[----:B------:R-:W3:Y:S01]  /*e050*/  LDC R25, c[0x0][0x658] ;  /* 0x00019600ff197b82 */ /* 0x000ee20000000800 */
[----:B------:R-:W-:Y:S01]  /*e060*/  IMAD.IADD R9, R9, 0x1, R11 ;  /* 0x0000000109097824 */ /* 0x000fe200078e020b */
[----:B0-----:R-:W-:-:S04]  /*e070*/  ISETP.NE.U32.AND P0, PT, R26, RZ, PT ;  /* 0x000000ff1a00720c */ /* 0x001fc80003f05070 */
[----:B------:R-:W-:Y:S02]  /*e080*/  ISETP.NE.AND.EX P0, PT, R27, RZ, PT, P0 ;  /* 0x000000ff1b00720c */ /* 0x000fe40003f05300 */
[----:B------:R-:W0:Y:S01]  /*e090*/  LDC R20, c[0x0][0x600] ;  /* 0x00018000ff147b82 */ /* 0x000e220000000800 */
[-CC-:B-1----:R-:W-:Y:S01]  /*e0a0*/  SHF.R.U64 R6, R8, R10.reuse, R9.reuse ;  /* 0x0000000a08067219 */ /* 0x182fe20000001209 */
[----:B------:R-:W-:Y:S01]  /*e0b0*/  IMAD.MOV.U32 R8, RZ, RZ, -0x1 ;  /* 0xffffffffff087424 */ /* 0x000fe200078e00ff */
[----:B------:R-:W-:-:S05]  /*e0c0*/  SHF.R.U32.HI R9, RZ, R10, R9 ;  /* 0x0000000aff097219 */ /* 0x000fca0000011609 */
[----:B------:R-:W1:Y:S01]  /*e0d0*/  LDC R23, c[0x0][0x648] ;  /* 0x00019200ff177b82 */ /* 0x000e620000000800 */
[-CC-:B--2---:R-:W-:Y:S02]  /*e0e0*/  SHF.R.U64 R17, R6, R12.reuse, R9.reuse ;  /* 0x0000000c06117219 */ /* 0x184fe40000001209 */
[----:B------:R-:W-:-:S05]  /*e0f0*/  SHF.R.U32.HI R2, RZ, R12, R9 ;  /* 0x0000000cff027219 */ /* 0x000fca0000011609 */
[----:B------:R-:W2:Y:S01]  /*e100*/  LDC R24, c[0x0][0x638] ;  /* 0x00018e00ff187b82 */ /* 0x000ea20000000800 */
[-C--:B---3--:R-:W-:Y:S02]  /*e110*/  SHF.L.U32 R8, R8, R25.reuse, RZ ;  /* 0x0000001908087219 */ /* 0x088fe400000006ff */
[-CC-:B------:R-:W-:Y:S02]  /*e120*/  SHF.R.U64 R21, R17, R25.reuse, R2.reuse ;  /* 0x0000001911157219 */ /* 0x180fe40000001202 */
[----:B------:R-:W-:Y:S02]  /*e130*/  LOP3.LUT R30, RZ, R8, RZ, 0x33, !PT ;  /* 0x00000008ff1e7212 */ /* 0x000fe400078e33ff */
[----:B------:R-:W-:Y:S01]  /*e140*/  SHF.R.U32.HI R9, RZ, R25, R2 ;  /* 0x00000019ff097219 */ /* 0x000fe20000011602 */
[----:B------:R-:W3:Y:S01]  /*e150*/  LDC R29, c[0x0][0x610] ;  /* 0x00018400ff1d7b82 */ /* 0x000ee20000000800 */
[----:B------:R-:W-:Y:S01]  /*e160*/  IMAD.MOV.U32 R8, RZ, RZ, R21 ;  /* 0x000000ffff087224 */ /* 0x000fe200078e0015 */
[----:B------:R-:W-:Y:S06]  /*e170*/  @!P0 BRA `(.L_x_345) ;  /* 0x0000000000288947 */ /* 0x000fec0003800000 */
        /* <DEDUP_REMOVED lines=10> */
.L_x_345:
[----:B------:R-:W4:Y:S01]  /*e220*/  LDC R2, c[0x0][0x65c] ;  /* 0x00019700ff027b82 */ /* 0x000f220000000800 */
[----:B-1----:R-:W-:Y:S01]  /*e230*/  SHF.R.U64 R5, R8, R23, R9 ;  /* 0x0000001708057219 */ /* 0x002fe20000001209 */
[----:B0-----:R-:W-:Y:S01]  /*e240*/  VIADD R9, R20, 0xffffffff ;  /* 0xffffffff14097836 */ /* 0x001fe20000000000 */
[----:B------:R-:W-:Y:S01]  /*e250*/  SHF.L.U32 R28, R28, R25, RZ ;  /* 0x000000191c1c7219 */ /* 0x000fe200000006ff */
[----:B------:R-:W-:Y:S02]  /*e260*/  IMAD.MOV.U32 R13, RZ, RZ, R16 ;  /* 0x000000ffff0d7224 */ /* 0x000fe400078e0010 */
[----:B------:R-:W-:Y:S01]  /*e270*/  IMAD.MOV R8, RZ, RZ, -R5 ;  /* 0x000000ffff087224 */ /* 0x000fe200078e0a05 */
[----:B----4-:R-:W-:Y:S02]  /*e280*/  ISETP.NE.AND P0, PT, R2, 0x1, PT ;  /* 0x000000010200780c */ /* 0x010fe40003f05270 */
[----:B------:R-:W-:-:S11]  /*e290*/  LOP3.LUT R2, R17, R30, RZ, 0xc0, !PT ;  /* 0x0000001e11027212 */ /* 0x000fd600078ec0ff */
[----:B------:R-:W-:Y:S02]  /*e2a0*/  @P0 IMAD R3, R7, R14, R4 ;  /* 0x0000000e07030224 */ /* 0x000fe400078e0204 */
[----:B------:R-:W-:Y:S01]  /*e2b0*/  IMAD R4, R28, R5, R2 ;  /* 0x000000051c047224 */ /* 0x000fe200078e0202 */
[----:B------:R-:W-:Y:S01]  /*e2c0*/  LOP3.LUT R5, R6, R9, RZ, 0xc0, !PT ;  /* 0x0000000906057212 */ /* 0x000fe200078ec0ff */
[----:B--2---:R-:W-:Y:S02]  /*e2d0*/  IMAD R2, R8, R24, R21 ;  /* 0x0000001808027224 */ /* 0x004fe400078e0215 */
[----:B---3--:R-:W-:Y:S02]  /*e2e0*/  IMAD R3, R4, R29, R3 ;  /* 0x0000001d04037224 */ /* 0x008fe400078e0203 */
[----:B------:R-:W-:Y:S02]  /*e2f0*/  IMAD R12, R2, R20, R5 ;  /* 0x00000014020c7224 */ /* 0x000fe400078e0205 */
[----:B------:R-:W-:-:S03]  /*e300*/  IMAD.MOV.U32 R4, RZ, RZ, 0x1 ;  /* 0x00000001ff047424 */ /* 0x000fc600078e00ff */
[----:B------:R-:W-:Y:S02]  /*e310*/  SEL R17, R12, R3, !P0 ;  /* 0x000000030c117207 */ /* 0x000fe40004000000 */
[----:B------:R-:W-:Y:S02]  /*e320*/  PRMT R2, R4, 0x7610, R2 ;  /* 0x0000761004027816 */ /* 0x000fe40000000002 */
[----:B------:R-:W-:-:S07]  /*e330*/  SEL R12, R3, R12, !P0 ;  /* 0x0000000c030c7207 */ /* 0x000fce0004000000 */
.L_x_343:
[----:B------:R-:W-:-:S08]  /*e340*/  NOP ;  /* 0x0000000000007918 */ /* 0x000fd00000000000 */
[----:B------:R-:W0:-:S00]  /*e350*/  USETMAXREG.DEALLOC.CTAPOOL 0x28 ;  /* 0x00000028000079c8 */ /* 0x000e0000080e0500 */
[----:B0-----:R-:W-:-:S13]  /*e360*/  ISETP.NE.AND P0, PT, R0, RZ, PT ;  /* 0x000000ff0000720c */ /* 0x001fda0003f05270 */
[----:B------:R-:W-:Y:S05]  /*e370*/  @P0 EXIT ;  /* 0x000000000000094d */ /* 0x000fea0003800000 */
[----:B------:R-:W-:Y:S01]  /*e380*/  LOP3.LUT P0, RZ, R2, 0xff, RZ, 0xc0, !PT ;  /* 0x000000ff02ff7812 */ /* 0x000fe2000780c0ff */
[----:B------:R-:W-:Y:S02]  /*e390*/  IMAD.MOV.U32 R0, RZ, RZ, 0x1 ;  /* 0x00000001ff007424 */ /* 0x000fe400078e00ff */
[----:B------:R-:W-:-:S10]  /*e3a0*/  IMAD.MOV.U32 R10, RZ, RZ, RZ ;  /* 0x000000ffff0a7224 */ /* 0x000fd400078e00ff */
[----:B------:R-:W-:Y:S05]  /*e3b0*/  @!P0 BRA `(.L_x_346) ;  /* 0x0000000c00488947 */ /* 0x000fea0003800000 */
[----:B------:R-:W0:Y:S01]  /*e3c0*/  LDC R0, c[0x0][0x28c] ;  /* 0x0000a300ff007b82 */ /* 0x000e220000000800 */
[----:B------:R-:W1:Y:S01]  /*e3d0*/  S2R R8, SR_CgaCtaId ;  /* 0x0000000000087919 */ /* 0x000e620000008800 */
[----:B------:R-:W-:Y:S01]  /*e3e0*/  ULDC UR5, c[0x0][0x600] ;  /* 0x0001800000057ab9 */ /* 0x000fe20000000800 */
[----:B------:R-:W-:Y:S01]  /*e3f0*/  ULDC UR4, c[0x0][0xc] ;  /* 0x0000030000047ab9 */ /* 0x000fe20000000800 */
[----:B------:R-:W-:Y:S01]  /*e400*/  UIADD3 UR16, UR5, -0x1, URZ ;  /* 0xffffffff05107890 */ /* 0x000fe2000fffe03f */
[----:B------:R-:W-:Y:S01]  /*e410*/  BSSY B0, `(.L_x_346) ;  /* 0x00000cc000007945 */ /* 0x000fe20003800000 */
[----:B------:R-:W-:Y:S01]  /*e420*/  ULDC UR6, c[0x0][0x658] ;  /* 0x0001960000067ab9 */ /* 0x000fe20000000800 */
[----:B------:R-:W-:Y:S01]  /*e430*/  ULDC UR5, c[0x0][0x10] ;  /* 0x0000040000057ab9 */ /* 0x000fe20000000800 */
[----:B------:R-:W-:Y:S01]  /*e440*/  UMOV UR7, 0xffffffff ;  /* 0xffffffff00077882 */ /* 0x000fe20000000000 */
[----:B------:R-:W-:Y:S01]  /*e450*/  UMOV UR8, 0x1 ;  /* 0x0000000100087882 */ /* 0x000fe20000000000 */
[----:B------:R-:W-:Y:S01]  /*e460*/  UIMAD.WIDE.U32 UR4, UR4, UR5, URZ ;  /* 0x00000005040472a5 */ /* 0x000fe2000f8e003f */
[----:B------:R-:W-:Y:S01]  /*e470*/  IMAD.MOV.U32 R11, RZ, RZ, 0x1 ;  /* 0x00000001ff0b7424 */ /* 0x000fe200078e00ff */
[----:B------:R-:W-:Y:S01]  /*e480*/  USHF.L.U32 UR7, UR7, UR6, URZ ;  /* 0x0000000607077299 */ /* 0x000fe2000800063f */
[----:B------:R-:W-:Y:S01]  /*e490*/  LOP3.LUT R6, R18, 0x2, RZ, 0xfc, !PT ;  /* 0x0000000212067812 */ /* 0x000fe200078efcff */
[----:B------:R-:W-:Y:S01]  /*e4a0*/  USHF.L.U32 UR18, UR8, UR6, URZ ;  /* 0x0000000608127299 */ /* 0x000fe2000800063f */
[----:B------:R-:W-:Y:S01]  /*e4b0*/  IMAD.MOV.U32 R10, RZ, RZ, RZ ;  /* 0x000000ffff0a7224 */ /* 0x000fe200078e00ff */
[----:B------:R-:W-:Y:S01]  /*e4c0*/  ULOP3.LUT UR17, URZ, UR7, URZ, 0x33, !UPT ;  /* 0x000000073f117292 */ /* 0x000fe2000f8e333f */
[----:B------:R-:W-:Y:S01]  /*e4d0*/  ULDC UR6, c[0x0][0x14] ;  /* 0x0000050000067ab9 */ /* 0x000fe20000000800 */
[----:B------:R-:W-:Y:S01]  /*e4e0*/  ULDC.64 UR22, c[0x0][0x198] ;  /* 0x0000660000167ab9 */ /* 0x000fe20000000a00 */
[----:B------:R-:W-:-:S02]  /*e4f0*/  UIMAD.WIDE.U32 UR20, UR4, UR6, URZ ;  /* 0x00000006041472a5 */ /* 0x000fc4000f8e003f */
[----:B------:R-:W-:Y:S01]  /*e500*/  UIMAD UR13, UR5, UR6, URZ ;  /* 0x00000006050d72a4 */ /* 0x000fe2000f8e023f */
[----:B0-----:R-:W-:-:S03]  /*e510*/  VIADD R0, R0, 0x1f ;  /* 0x0000001f00007836 */ /* 0x001fc60000000000 */
[----:B------:R-:W-:Y:S02]  /*e520*/  UIADD3 UR13, UR21, UR13, URZ ;  /* 0x0000000d150d7290 */ /* 0x000fe4000fffe03f */
[----:B------:R-:W-:-:S04]  /*e530*/  SHF.R.S32.HI R3, RZ, 0x1f, R0 ;  /* 0x0000001fff037819 */ /* 0x000fc80000011400 */
[----:B------:R-:W-:Y:S01]  /*e540*/  LEA.HI R3, R3, R0, RZ, 0x5 ;  /* 0x0000000003037211 */ /* 0x000fe200078f28ff */
[----:B------:R-:W-:Y:S01]  /*e550*/  IMAD.MOV.U32 R0, RZ, RZ, 0x1 ;  /* 0x00000001ff007424 */ /* 0x000fe200078e00ff */
[----:B-1----:R-:W-:Y:S02]  /*e560*/  LOP3.LUT R8, R8, 0x1, RZ, 0xc0, !PT ;  /* 0x0000000108087812 */ /* 0x002fe400078ec0ff */
[----:B------:R-:W-:-:S05]  /*e570*/  SHF.R.S32.HI R7, RZ, 0x5, R3 ;  /* 0x00000005ff077819 */ /* 0x000fca0000011403 */
[----:B------:R-:W-:-:S07]  /*e580*/  VIADD R9, R7, 0x1 ;  /* 0x0000000107097836 */ /* 0x000fce0000000000 */
.L_x_357:
[----:B------:R-:W-:-:S03]  /*e590*/  UMOV UR4, 0xffffffff ;  /* 0xffffffff00047882 */ /* 0x000fc60000000000 */
[----:B------:R-:W-:Y:S05]  /*e5a0*/  BRA.DIV UR4, `(.L_x_347) ;  /* 0x0000001204007947 */ /* 0x000fea000b800000 */
[----:B------:R-:W-:-:S13]  /*e5b0*/  ELECT P6, URZ, PT ;  /* 0x00000000003f782f */ /* 0x000fda00038c0000 */
.L_x_370:
[----:B------:R-:W0:Y:S01]  /*e5c0*/  LDC R2, c[0x0][0x28c] ;  /* 0x0000a300ff027b82 */ /* 0x000e220000000800 */
[----:B------:R-:W-:Y:S01]  /*e5d0*/  BSSY B1, `(.L_x_348) ;  /* 0x000003b000017945 */ /* 0x000fe20003800000 */
[----:B0-----:R-:W-:-:S13]  /*e5e0*/  ISETP.LT.OR P6, PT, R2, 0x1, !P6 ;  /* 0x000000010200780c */ /* 0x001fda00077c1670 */
[----:B------:R-:W-:Y:S05]  /*e5f0*/  @P6 BRA `(.L_x_349) ;  /* 0x0000000000e06947 */ /* 0x000fea0003800000 */
[----:B------:R-:W-:Y:S02]  /*e600*/  IMAD R17, R17, 0x2, R8 ;  /* 0x0000000211117824 */ /* 0x000fe400078e0208 */
[----:B------:R-:W-:Y:S02]  /*e610*/  IMAD.SHL.U32 R14, R12, 0x200, RZ ;  /* 0x000002000c0e7824 */ /* 0x000fe400078e00ff */
[----:B------:R-:W-:Y:S02]  /*e620*/  IMAD.MOV.U32 R20, RZ, RZ, RZ ;  /* 0x000000ffff147224 */ /* 0x000fe400078e00ff */
[----:B------:R-:W-:Y:S02]  /*e630*/  IMAD.MOV.U32 R2, RZ, RZ, R9 ;  /* 0x000000ffff027224 */ /* 0x000fe400078e0009 */
[----:B------:R-:W-:Y:S02]  /*e640*/  IMAD.MOV.U32 R3, RZ, RZ, R0 ;  /* 0x000000ffff037224 */ /* 0x000fe400078e0000 */
[----:B------:R-:W-:-:S02]  /*e650*/  IMAD.MOV.U32 R5, RZ, RZ, R10 ;  /* 0x000000ffff057224 */ /* 0x000fc400078e000a */
[----:B------:R-:W-:-:S07]  /*e660*/  IMAD R17, R17, 0x28, RZ ;  /* 0x0000002811117824 */ /* 0x000fce00078e02ff */
.L_x_352:
[----:B------:R-:W0:Y:S01]  /*e670*/  S2R R15, SR_CgaCtaId ;  /* 0x00000000000f7919 */ /* 0x000e220000008800 */
[----:B------:R-:W-:Y:S01]  /*e680*/  MOV R4, 0x400 ;  /* 0x0000040000047802 */ /* 0x000fe20000000f00 */
[----:B------:R-:W1:Y:S03]  /*e690*/  S2R R12, SR_TID.X ;  /* 0x00000000000c7919 */ /* 0x000e660000002100 */
[----:B0-----:R-:W-:Y:S02]  /*e6a0*/  LEA R16, R15, R4, 0x18 ;  /* 0x000000040f107211 */ /* 0x001fe400078ec0ff */
[----:B------:R-:W-:Y:S02]  /*e6b0*/  SHF.L.U32 R4, R3, 0x1f, RZ ;  /* 0x0000001f03047819 */ /* 0x000fe400000006ff */
[----:B-1----:R-:W-:Y:S01]  /*e6c0*/  LOP3.LUT P1, RZ, R12, 0x7f, RZ, 0xc0, !PT ;  /* 0x0000007f0cff7812 */ /* 0x002fe2000782c0ff */
[----:B------:R-:W-:-:S04]  /*e6d0*/  IMAD R15, R5, 0x8, R16 ;  /* 0x00000008050f7824 */ /* 0x000fc800078e0210 */
[----:B------:R-:W0:Y:S08]  /*e6e0*/  SYNCS.PHASECHK.TRANS64.TRYWAIT P0, [R15+URZ+0x30], R4 ;  /* 0x000030040f0075a7 */ /* 0x000e30000800017f */
[----:B------:R-:W1:Y:S01]  /*e6f0*/  @!P1 LDC R12, c[0x0][0x500] ;  /* 0x00014000ff0c9b82 */ /* 0x000e620000000800 */
[----:B0-----:R-:W-:Y:S05]  /*e700*/  @!P0 BRA `(.L_x_350) ;  /* 0x0000000c00c88947 */ /* 0x001fea0003800000 */
.L_x_371:
[----:B0-----:R-:W-:Y:S01]  /*e710*/  PRMT R4, R6, 0x9910, RZ ;  /* 0x0000991006047816 */ /* 0x001fe200000000ff */
[----:B-1----:R0:W-:Y:S03]  /*e720*/  @!P1 SYNCS.ARRIVE.TRANS64 RZ, [R15+URZ], R12 ;  /* 0x0000000c0fff99a7 */ /* 0x0021e6000800003f */
[----:B------:R-:W-:-:S13]  /*e730*/  ISETP.NE.AND P0, PT, R4, 0x2, PT ;  /* 0x000000020400780c */ /* 0x000fda0003f05270 */
[----:B0-----:R-:W-:Y:S05]  /*e740*/  @P0 BRA `(.L_x_351) ;  /* 0x0000000000040947 */ /* 0x001fea0003800000 */
[----:B------:R-:W-:Y:S01]  /*e750*/  BPT.TRAP 0x1 ;  /* 0x000000040000795c */ /* 0x000fe20000300000 */
.L_x_351:
[----:B------:R-:W-:Y:S01]  /*e760*/  IMAD R4, R5, 0x2, R8 ;  /* 0x0000000205047824 */ /* 0x000fe200078e0208 */
[----:B------:R-:W-:Y:S01]  /*e770*/  R2UR UR9, R15 ;  /* 0x000000000f0972ca */ /* 0x000fe200000e0000 */
[--C-:B------:R-:W-:Y:S01]  /*e780*/  IMAD R12, R5, 0x8000, R16.reuse ;  /* 0x00008000050c7824 */ /* 0x100fe200078e0210 */
[----:B------:R-:W-:Y:S01]  /*e790*/  UIADD3 UR4, UP0, UR22, 0xf0, URZ ;  /* 0x000000f016047890 */ /* 0x000fe2000ff1e03f */
[----:B------:R-:W-:Y:S01]  /*e7a0*/  IMAD R4, R4, 0x500, RZ ;  /* 0x0000050004047824 */ /* 0x000fe200078e02ff */
[----:B------:R-:W-:Y:S01]  /*e7b0*/  R2UR UR11, R14 ;  /* 0x000000000e0b72ca */ /* 0x000fe200000e0000 */
[----:B------:R-:W-:Y:S01]  /*e7c0*/  VIADD R2, R2, 0xffffffff ;  /* 0xffffffff02027836 */ /* 0x000fe20000000000 */
[----:B------:R-:W-:Y:S01]  /*e7d0*/  R2UR UR5, R12 ;  /* 0x000000000c0572ca */ /* 0x000fe200000e0000 */
[----:B------:R-:W-:Y:S01]  /*e7e0*/  IMAD R4, R4, 0x2, R16 ;  /* 0x0000000204047824 */ /* 0x000fe200078e0210 */
[----:B------:R-:W-:Y:S01]  /*e7f0*/  R2UR UR10, R20 ;  /* 0x00000000140a72ca */ /* 0x000fe200000e0000 */
[----:B------:R-:W-:Y:S01]  /*e800*/  UIADD3 UR24, UP1, UR22, 0x1f0, URZ ;  /* 0x000001f016187890 */ /* 0x000fe2000ff3e03f */
[----:B------:R-:W-:Y:S01]  /*e810*/  R2UR UR12, R13 ;  /* 0x000000000d0c72ca */ /* 0x000fe200000e0000 */
[----:B------:R-:W-:Y:S01]  /*e820*/  VIADD R5, R5, 0x1 ;  /* 0x0000000105057836 */ /* 0x000fe20000000000 */
[----:B------:R-:W-:Y:S01]  /*e830*/  R2UR UR8, R4 ;  /* 0x00000000040872ca */ /* 0x000fe200000e0000 */
[----:B------:R-:W-:Y:S01]  /*e840*/  UIADD3.X UR25, URZ, UR23, URZ, UP1, !UPT ;  /* 0x000000173f197290 */ /* 0x000fe20008ffe43f */
[----:B------:R-:W-:Y:S01]  /*e850*/  R2UR UR19, R17 ;  /* 0x00000000111372ca */ /* 0x000fe200000e0000 */
[----:B------:R-:W-:Y:S01]  /*e860*/  UMOV UR6, 0x0 ;  /* 0x0000000000067882 */ /* 0x000fe20000000000 */
[----:B------:R-:W-:Y:S01]  /*e870*/  ISETP.GT.AND P1, PT, R2, 0x1, PT ;  /* 0x000000010200780c */ /* 0x000fe20003f24270 */
[----:B------:R-:W-:Y:S01]  /*e880*/  UMOV UR7, 0x10000000 ;  /* 0x1000000000077882 */ /* 0x000fe20000000000 */
[C---:B------:R-:W-:Y:S01]  /*e890*/  ISETP.NE.AND P0, PT, R5.reuse, 0x6, PT ;  /* 0x000000060500780c */ /* 0x040fe20003f05270 */
[----:B------:R-:W-:Y:S01]  /*e8a0*/  UIADD3 UR14, UR5, 0x180, URZ ;  /* 0x00000180050e7890 */ /* 0x000fe2000fffe03f */
[----:B------:R-:W-:Y:S01]  /*e8b0*/  VIADD R20, R20, 0x20 ;  /* 0x0000002014147836 */ /* 0x000fe20000000000 */
[----:B------:R-:W-:Y:S01]  /*e8c0*/  UIADD3.X UR5, URZ, UR23, URZ, UP0, !UPT ;  /* 0x000000173f057290 */ /* 0x000fe200087fe43f */
[----:B------:R-:W-:Y:S01]  /*e8d0*/  SEL R4, RZ, 0x1, P0 ;  /* 0x00000001ff047807 */ /* 0x000fe20000000000 */
[----:B------:R-:W-:Y:S01]  /*e8e0*/  UMOV UR26, 0x30000 ;  /* 0x00030000001a7882 */ /* 0x000fe20000000000 */
[----:B------:R-:W-:Y:S01]  /*e8f0*/  SEL R5, R5, RZ, P0 ;  /* 0x000000ff05057207 */ /* 0x000fe20000000000 */
[----:B------:R-:W-:Y:S01]  /*e900*/  UIADD3 UR15, UR8, 0x30180, URZ ;  /* 0x00030180080f7890 */ /* 0x000fe2000fffe03f */
[----:B------:R-:W-:-:S02]  /*e910*/  LOP3.LUT R3, R3, R4, RZ, 0x3c, !PT ;  /* 0x0000000403037212 */ /* 0x000fc400078e3cff */
[----:B------:R-:W-:Y:S02]  /*e920*/  UMOV UR8, UR14 ;  /* 0x0000000e00087c82 */ /* 0x000fe40008000000 */
[----:B------:R0:W-:Y:S02]  /*e930*/  UTMALDG.3D [UR8], [UR4], desc[UR6] ;  /* 0x00000608040075b4 */ /* 0x0001e40008011000 */
[----:B0-----:R-:W-:Y:S01]  /*e940*/  UMOV UR8, UR15 ;  /* 0x0000000f00087c82 */ /* 0x001fe20008000000 */
[----:B------:R-:W-:Y:S02]  /*e950*/  UMOV UR11, UR19 ;  /* 0x00000013000b7c82 */ /* 0x000fe40008000000 */
[----:B------:R0:W-:Y:S02]  /*e960*/  UTMALDG.3D.MULTICAST [UR8], [UR24], UR26, desc[UR6] ;  /* 0x00000608180073b4 */ /* 0x0001e4000801181a */
[----:B0-----:R-:W-:Y:S05]  /*e970*/  @P1 BRA `(.L_x_352) ;  /* 0xfffffffc003c1947 */ /* 0x001fea000383ffff */
.L_x_349:
[----:B------:R-:W-:Y:S05]  /*e980*/  BSYNC B1 ;  /* 0x0000000000017941 */ /* 0x000fea0003800000 */
.L_x_348:
[----:B------:R-:W-:Y:S01]  /*e990*/  LOP3.LUT P1, RZ, R11, 0xff, RZ, 0xc0, !PT ;  /* 0x000000ff0bff7812 */ /* 0x000fe2000782c0ff */
[C---:B------:R-:W-:Y:S01]  /*e9a0*/  IMAD.IADD R10, R7.reuse, 0x1, R10 ;  /* 0x00000001070a7824 */ /* 0x040fe200078e020a */
[----:B------:R-:W-:Y:S01]  /*e9b0*/  ULDC.64 UR4, c[0x0][0x650] ;  /* 0x0001940000047ab9 */ /* 0x000fe20000000a00 */
[C---:B------:R-:W-:Y:S01]  /*e9c0*/  ISETP.GE.U32.AND P2, PT, R7.reuse, 0x6, PT ;  /* 0x000000060700780c */ /* 0x040fe20003f46070 */
[----:B------:R-:W-:Y:S01]  /*e9d0*/  BSSY B1, `(.L_x_353) ;  /* 0x000006d000017945 */ /* 0x000fe20003800000 */
[----:B------:R-:W-:Y:S01]  /*e9e0*/  IMAD.MOV.U32 R12, RZ, RZ, -0x1 ;  /* 0xffffffffff0c7424 */ /* 0x000fe200078e00ff */
[----:B------:R-:W-:Y:S01]  /*e9f0*/  ISETP.GT.U32.AND P0, PT, R10, 0x5, PT ;  /* 0x000000050a00780c */ /* 0x000fe20003f04070 */
[----:B------:R-:W-:Y:S01]  /*ea00*/  IMAD.MOV.U32 R17, RZ, RZ, -0x1 ;  /* 0xffffffffff117424 */ /* 0x000fe200078e00ff */
[----:B------:R-:W-:Y:S01]  /*ea10*/  PRMT R11, RZ, 0x7610, R11 ;  /* 0x00007610ff0b7816 */ /* 0x000fe2000000000b */
[----:B------:R-:W-:Y:S01]  /*ea20*/  IMAD.MOV.U32 R13, RZ, RZ, -0x1 ;  /* 0xffffffffff0d7424 */ /* 0x000fe200078e00ff */
[----:B------:R-:W-:-:S03]  /*ea30*/  ISETP.LT.U32.AND P0, PT, R7, 0x6, P0 ;  /* 0x000000060700780c */ /* 0x000fc60000701070 */
[----:B------:R-:W0:Y:S01]  /*ea40*/  @P1 S2R R3, SR_CgaCtaId ;  /* 0x0000000000031919 */ /* 0x000e220000008800 */
[----:B------:R-:W-:-:S04]  /*ea50*/  @P1 MOV R2, 0x400 ;  /* 0x0000040000021802 */ /* 0x000fc80000000f00 */
[----:B0-----:R-:W-:Y:S01]  /*ea60*/  @P1 LEA R4, R3, R2, 0x18 ;  /* 0x0000000203041211 */ /* 0x001fe200078ec0ff */
[----:B------:R-:W-:-:S03]  /*ea70*/  IMAD.WIDE.U32 R2, R10, -0x55555555, RZ ;  /* 0xaaaaaaab0a027825 */ /* 0x000fc600078e00ff */
[----:B------:R0:W-:Y:S01]  /*ea80*/  @P1 SYNCS.ARRIVE.TRANS64.A1T0 RZ, [R4+URZ+0x78], RZ ;  /* 0x000078ff04ff19a7 */ /* 0x0001e2000810003f */
[----:B------:R-:W-:Y:S02]  /*ea90*/  IADD3 R22, P1, R22, UR20, RZ ;  /* 0x0000001416167c10 */ /* 0x000fe4000ff3e0ff */
[----:B------:R-:W-:Y:S02]  /*eaa0*/  SHF.R.U32.HI R5, RZ, 0x2, R3 ;  /* 0x00000002ff057819 */ /* 0x000fe40000011603 */
[----:B------:R-:W-:Y:S02]  /*eab0*/  SEL R3, RZ, 0x1, !P0 ;  /* 0x00000001ff037807 */ /* 0x000fe40004000000 */
[----:B------:R-:W-:Y:S01]  /*eac0*/  IADD3.X R19, R19, UR13, RZ, P1, !PT ;  /* 0x0000000d13137c10 */ /* 0x000fe20008ffe4ff */
[----:B------:R-:W-:Y:S01]  /*ead0*/  IMAD R10, R5, -0x6, R10 ;  /* 0xfffffffa050a7824 */ /* 0x000fe200078e020a */
[----:B------:R-:W-:Y:S02]  /*eae0*/  ISETP.GE.U32.AND P0, PT, R22, UR4, PT ;  /* 0x0000000416007c0c */ /* 0x000fe4000bf06070 */
[----:B------:R-:W-:-:S02]  /*eaf0*/  LOP3.LUT R0, R0, R3, RZ, 0x3c, !PT ;  /* 0x0000000300007212 */ /* 0x000fc400078e3cff */
[----:B------:R-:W-:Y:S02]  /*eb00*/  ISETP.GE.U32.AND.EX P0, PT, R19, UR5, PT, P0 ;  /* 0x0000000513007c0c */ /* 0x000fe4000bf06100 */
[----:B------:R-:W-:Y:S02]  /*eb10*/  @P2 LOP3.LUT R0, R0, 0x1, R5, 0x78, !PT ;  /* 0x0000000100002812 */ /* 0x000fe400078e7805 */
[----:B------:R-:W-:-:S09]  /*eb20*/  PRMT R2, RZ, 0x7610, R2 ;  /* 0x00007610ff027816 */ /* 0x000fd20000000002 */
[----:B0-----:R-:W-:Y:S05]  /*eb30*/  @P0 BRA `(.L_x_354) ;  /* 0x0000000400580947 */ /* 0x001fea0003800000 */
[----:B------:R-:W0:Y:S01]  /*eb40*/  S2R R14, SR_CTAID.X ;  /* 0x00000000000e7919 */ /* 0x000e220000002500 */
[----:B------:R-:W-:Y:S01]  /*eb50*/  ULDC.64 UR4, c[0x0][0x628] ;  /* 0x00018a0000047ab9 */ /* 0x000fe20000000a00 */
[----:B------:R-:W1:Y:S01]  /*eb60*/  LDC R15, c[0x0][0x144] ;  /* 0x00005100ff0f7b82 */ /* 0x000e620000000800 */
[----:B------:R-:W-:Y:S01]  /*eb70*/  ISETP.NE.U32.AND P0, PT, RZ, UR4, PT ;  /* 0x00000004ff007c0c */ /* 0x000fe2000bf05070 */
[----:B------:R-:W2:Y:S01]  /*eb80*/  S2R R12, SR_CTAID.Y ;  /* 0x00000000000c7919 */ /* 0x000ea20000002600 */
[----:B------:R-:W-:Y:S01]  /*eb90*/  ULDC UR7, c[0x0][0x630] ;  /* 0x00018c0000077ab9 */ /* 0x000fe20000000800 */
[----:B------:R-:W-:Y:S01]  /*eba0*/  ULDC UR8, c[0x0][0x150] ;  /* 0x0000540000087ab9 */ /* 0x000fe20000000800 */
[----:B------:R-:W-:Y:S01]  /*ebb0*/  ISETP.NE.AND.EX P0, PT, RZ, UR5, PT, P0 ;  /* 0x00000005ff007c0c */ /* 0x000fe2000bf05300 */
[----:B------:R-:W-:Y:S02]  /*ebc0*/  IMAD.MOV.U32 R2, RZ, RZ, R22 ;  /* 0x000000ffff027224 */ /* 0x000fe400078e0016 */
[----:B------:R-:W-:Y:S01]  /*ebd0*/  IMAD.MOV.U32 R3, RZ, RZ, R19 ;  /* 0x000000ffff037224 */ /* 0x000fe200078e0013 */
[----:B0-----:R-:W-:-:S09]  /*ebe0*/  I2FP.F32.U32 R16, R14 ;  /* 0x0000000e00107245 */ /* 0x001fd20000201000 */
[----:B------:R-:W-:Y:S05]  /*ebf0*/  @!P0 BRA `(.L_x_355) ;  /* 0x0000000000288947 */ /* 0x000fea0003800000 */
[----:B------:R-:W-:Y:S02]  /*ec00*/  ULDC UR6, c[0x0][0x634] ;  /* 0x00018d0000067ab9 */ /* 0x000fe40000000800 */
[----:B------:R-:W-:-:S05]  /*ec10*/  IADD3 R3, P0, R22, UR6, RZ ;  /* 0x0000000616037c10 */ /* 0x000fca000ff1e0ff */
[----:B------:R-:W-:-:S04]  /*ec20*/  IMAD.X R13, RZ, RZ, R19, P0 ;  /* 0x000000ffff0d7224 */ /* 0x000fc800000e0613 */
[----:B------:R-:W-:-:S04]  /*ec30*/  IMAD.WIDE.U32 R4, R13, UR4, RZ ;  /* 0x000000040d047c25 */ /* 0x000fc8000f8e00ff */
[----:B------:R-:W-:-:S04]  /*ec40*/  IMAD.WIDE.U32 R4, P0, R3, UR5, R4 ;  /* 0x0000000503047c25 */ /* 0x000fc8000f800004 */
[----:B------:R-:W-:-:S04]  /*ec50*/  IMAD.WIDE.U32 R2, R3, UR4, RZ ;  /* 0x0000000403027c25 */ /* 0x000fc8000f8e00ff */
[----:B------:R-:W-:Y:S01]  /*ec60*/  IMAD.MOV.U32 R2, RZ, RZ, R5 ;  /* 0x000000ffff027224 */ /* 0x000fe200078e0005 */
[----:B------:R-:W-:Y:S01]  /*ec70*/  IADD3 RZ, P1, R3, R4, RZ ;  /* 0x0000000403ff7210 */ /* 0x000fe20007f3e0ff */
[----:B------:R-:W-:-:S04]  /*ec80*/  IMAD.X R3, RZ, RZ, RZ, P0 ;  /* 0x000000ffff037224 */ /* 0x000fc800000e06ff */
[----:B------:R-:W-:-:S08]  /*ec90*/  IMAD.WIDE.U32.X R2, R13, UR5, R2, P1 ;  /* 0x000000050d027c25 */ /* 0x000fd000088e0402 */
.L_x_355:
[----:B------:R-:W-:Y:S01]  /*eca0*/  FMUL R16, R16, UR8 ;  /* 0x0000000810107c20 */ /* 0x000fe20008400000 */
[--C-:B------:R-:W-:Y:S01]  /*ecb0*/  SHF.R.U64 R13, R2, UR7, R3.reuse ;  /* 0x00000007020d7c19 */ /* 0x100fe20008001203 */
[----:B------:R-:W-:Y:S01]  /*ecc0*/  ULDC.64 UR4, c[0x0][0x620] ;  /* 0x0001880000047ab9 */ /* 0x000fe20000000a00 */
[----:B------:R-:W-:Y:S01]  /*ecd0*/  SHF.R.U32.HI R2, RZ, UR7, R3 ;  /* 0x00000007ff027c19 */ /* 0x000fe20008011603 */
[----:B------:R-:W-:Y:S01]  /*ece0*/  IMAD.MOV.U32 R3, RZ, RZ, R19 ;  /* 0x000000ffff037224 */ /* 0x000fe200078e0013 */
[----:B------:R-:W-:Y:S01]  /*ecf0*/  IADD3 R17, P0, RZ, -R13, RZ ;  /* 0x8000000dff117210 */ /* 0x000fe20007f1e0ff */
[----:B------:R-:W0:Y:S01]  /*ed00*/  F2I.U32.TRUNC.NTZ R16, R16 ;  /* 0x0000001000107305 */ /* 0x000e22000020f000 */
[----:B------:R-:W-:-:S03]  /*ed10*/  ULDC.64 UR6, c[0x0][0x640] ;  /* 0x0001900000067ab9 */ /* 0x000fc60000000a00 */
[----:B------:R-:W-:Y:S01]  /*ed20*/  IMAD.X R2, RZ, RZ, ~R2, P0 ;  /* 0x000000ffff027224 */ /* 0x000fe200000e0e02 */
[----:B------:R-:W-:-:S03]  /*ed30*/  ISETP.NE.U32.AND P0, PT, RZ, UR6, PT ;  /* 0x00000006ff007c0c */ /* 0x000fc6000bf05070 */
[----:B------:R-:W-:Y:S01]  /*ed40*/  IMAD R2, R2, UR4, RZ ;  /* 0x0000000402027c24 */ /* 0x000fe2000f8e02ff */
[----:B------:R-:W-:-:S03]  /*ed50*/  ISETP.NE.AND.EX P0, PT, RZ, UR7, PT, P0 ;  /* 0x00000007ff007c0c */ /* 0x000fc6000bf05300 */
[C---:B------:R-:W-:Y:S01]  /*ed60*/  IMAD R5, R17.reuse, UR5, R2 ;  /* 0x0000000511057c24 */ /* 0x040fe2000f8e0202 */
[----:B------:R-:W-:Y:S01]  /*ed70*/  ULDC UR5, c[0x0][0x154] ;  /* 0x0000550000057ab9 */ /* 0x000fe20000000800 */
[----:B------:R-:W-:Y:S02]  /*ed80*/  IMAD.MOV.U32 R2, RZ, RZ, R22 ;  /* 0x000000ffff027224 */ /* 0x000fe400078e0016 */
[----:B0-----:R-:W-:Y:S02]  /*ed90*/  IMAD.MOV R4, RZ, RZ, -R16 ;  /* 0x000000ffff047224 */ /* 0x001fe400078e0a10 */
[----:B------:R-:W-:Y:S01]  /*eda0*/  IMAD.WIDE.U32 R2, R17, UR4, R2 ;  /* 0x0000000411027c25 */ /* 0x000fe2000f8e0002 */
[----:B------:R-:W-:-:S03]  /*edb0*/  ULDC UR4, c[0x0][0x618] ;  /* 0x0001860000047ab9 */ /* 0x000fc60000000800 */
[----:B-1----:R-:W-:Y:S01]  /*edc0*/  IMAD R14, R15, R4, R14 ;  /* 0x000000040f0e7224 */ /* 0x002fe200078e020e */
[----:B--2---:R-:W-:Y:S01]  /*edd0*/  I2FP.F32.U32 R4, R12 ;  /* 0x0000000c00047245 */ /* 0x004fe20000201000 */
[----:B------:R-:W-:Y:S01]  /*ede0*/  IMAD.IADD R3, R3, 0x1, R5 ;  /* 0x0000000103037824 */ /* 0x000fe200078e0205 */
[----:B------:R-:W0:Y:S03]  /*edf0*/  LDC R15, c[0x0][0x148] ;  /* 0x00005200ff0f7b82 */ /* 0x000e260000000800 */
[----:B------:R-:W-:Y:S01]  /*ee00*/  FMUL R4, R4, UR5 ;  /* 0x0000000504047c20 */ /* 0x000fe20008400000 */
[--C-:B------:R-:W-:Y:S02]  /*ee10*/  SHF.R.U64 R16, R2, UR4, R3.reuse ;  /* 0x0000000402107c19 */ /* 0x100fe40008001203 */
[----:B------:R-:W-:Y:S01]  /*ee20*/  SHF.R.U32.HI R3, RZ, UR4, R3 ;  /* 0x00000004ff037c19 */ /* 0x000fe20008011603 */
[----:B------:R-:W-:Y:S01]  /*ee30*/  ULDC UR4, c[0x0][0x608] ;  /* 0x0001820000047ab9 */ /* 0x000fe20000000800 */
[----:B------:R1:W2:Y:S02]  /*ee40*/  F2I.U32.TRUNC.NTZ R21, R4 ;  /* 0x0000000400157305 */ /* 0x0002a4000020f000 */
[----:B------:R-:W-:-:S02]  /*ee50*/  SHF.R.U64 R20, R16, UR4, R3 ;  /* 0x0000000410147c19 */ /* 0x000fc40008001203 */
[----:B------:R-:W-:Y:S01]  /*ee60*/  SHF.R.U32.HI R3, RZ, UR4, R3 ;  /* 0x00000004ff037c19 */ /* 0x000fe20008011603 */
[----:B------:R-:W-:-:S03]  /*ee70*/  ULDC UR4, c[0x0][0x658] ;  /* 0x0001960000047ab9 */ /* 0x000fc60000000800 */
[--C-:B------:R-:W-:Y:S02]  /*ee80*/  SHF.R.U64 R17, R20, UR4, R3.reuse ;  /* 0x0000000414117c19 */ /* 0x100fe40008001203 */
[----:B------:R-:W-:-:S03]  /*ee90*/  SHF.R.U32.HI R23, RZ, UR4, R3 ;  /* 0x00000004ff177c19 */ /* 0x000fc60008011603 */
[----:B------:R-:W-:Y:S02]  /*eea0*/  IMAD.MOV.U32 R2, RZ, RZ, R17 ;  /* 0x000000ffff027224 */ /* 0x000fe400078e0011 */
[----:B------:R-:W-:Y:S01]  /*eeb0*/  IMAD.MOV.U32 R3, RZ, RZ, R23 ;  /* 0x000000ffff037224 */ /* 0x000fe200078e0017 */
[----:B-12---:R-:W-:Y:S06]  /*eec0*/  @!P0 BRA `(.L_x_356) ;  /* 0x0000000000288947 */ /* 0x006fec0003800000 */
        /* <DEDUP_REMOVED lines=10> */
.L_x_356:
[----:B------:R-:W1:Y:S01]  /*ef70*/  LDC R4, c[0x0][0x65c] ;  /* 0x00019700ff047b82 */ /* 0x000e620000000800 */
[----:B------:R-:W-:Y:S01]  /*ef80*/  ULDC UR4, c[0x0][0x648] ;  /* 0x0001920000047ab9 */ /* 0x000fe20000000800 */
[----:B------:R-:W-:Y:S01]  /*ef90*/  LOP3.LUT R20, R20, UR17, RZ, 0xc0, !PT ;  /* 0x0000001114147c12 */ /* 0x000fe2000f8ec0ff */
[----:B------:R-:W-:Y:S01]  /*efa0*/  IMAD.MOV R21, RZ, RZ, -R21 ;  /* 0x000000ffff157224 */ /* 0x000fe200078e0a15 */
[----:B------:R-:W-:Y:S01]  /*efb0*/  SHF.R.U64 R3, R2, UR4, R3 ;  /* 0x0000000402037c19 */ /* 0x000fe20008001203 */
[----:B------:R-:W-:Y:S01]  /*efc0*/  ULDC UR4, c[0x0][0x638] ;  /* 0x00018e0000047ab9 */ /* 0x000fe20000000800 */
[----:B------:R-:W-:Y:S01]  /*efd0*/  LOP3.LUT R16, R16, UR16, RZ, 0xc0, !PT ;  /* 0x0000001010107c12 */ /* 0x000fe2000f8ec0ff */
[----:B------:R-:W-:Y:S02]  /*efe0*/  ULDC UR5, c[0x0][0x610] ;  /* 0x0001840000057ab9 */ /* 0x000fe40000000800 */
[----:B------:R-:W-:Y:S02]  /*eff0*/  IMAD.MOV R2, RZ, RZ, -R3 ;  /* 0x000000ffff027224 */ /* 0x000fe400078e0a03 */
[----:B------:R-:W-:-:S02]  /*f000*/  IMAD R3, R3, UR18, R20 ;  /* 0x0000001203037c24 */ /* 0x000fc4000f8e0214 */
[----:B------:R-:W-:Y:S01]  /*f010*/  IMAD R17, R2, UR4, R17 ;  /* 0x0000000402117c24 */ /* 0x000fe2000f8e0211 */
[----:B------:R-:W-:Y:S01]  /*f020*/  ULDC UR4, c[0x0][0x600] ;  /* 0x0001800000047ab9 */ /* 0x000fe20000000800 */
[----:B------:R-:W-:Y:S01]  /*f030*/  IMAD.MOV.U32 R2, RZ, RZ, 0x1 ;  /* 0x00000001ff027424 */ /* 0x000fe200078e00ff */
[----:B-1----:R-:W-:-:S13]  /*f040*/  ISETP.NE.AND P0, PT, R4, 0x1, PT ;  /* 0x000000010400780c */ /* 0x002fda0003f05270 */
[----:B0-----:R-:W-:-:S04]  /*f050*/  @P0 IMAD R14, R15, R21, R12 ;  /* 0x000000150f0e0224 */ /* 0x001fc800078e020c */
[----:B------:R-:W-:Y:S02]  /*f060*/  IMAD R14, R3, UR5, R14 ;  /* 0x00000005030e7c24 */ /* 0x000fe4000f8e020e */
[----:B------:R-:W-:-:S05]  /*f070*/  IMAD R3, R17, UR4, R16 ;  /* 0x0000000411037c24 */ /* 0x000fca000f8e0210 */
[----:B------:R-:W-:Y:S02]  /*f080*/  SEL R17, R3, R14, !P0 ;  /* 0x0000000e03117207 */ /* 0x000fe40004000000 */
[----:B------:R-:W-:-:S07]  /*f090*/  SEL R12, R14, R3, !P0 ;  /* 0x000000030e0c7207 */ /* 0x000fce0004000000 */
.L_x_354:
[----:B------:R-:W-:Y:S05]  /*f0a0*/  BSYNC B1 ;  /* 0x0000000000017941 */ /* 0x000fea0003800000 */
.L_x_353:
[----:B------:R-:W-:-:S13]  /*f0b0*/  LOP3.LUT P0, RZ, R2, 0xff, RZ, 0xc0, !PT ;  /* 0x000000ff02ff7812 */ /* 0x000fda000780c0ff */
[----:B------:R-:W-:Y:S05]  /*f0c0*/  @P0 BRA `(.L_x_357) ;  /* 0xfffffff400300947 */ /* 0x000fea000383ffff */
[----:B------:R-:W-:Y:S05]  /*f0d0*/  BSYNC B0 ;  /* 0x0000000000007941 */ /* 0x000fea0003800000 */
.L_x_346:
[----:B------:R-:W-:-:S03]  /*f0e0*/  UMOV UR4, 0xffffffff ;  /* 0xffffffff00047882 */ /* 0x000fc60000000000 */
[----:B------:R-:W-:Y:S05]  /*f0f0*/  BRA.DIV UR4, `(.L_x_358) ;  /* 0x0000000604607947 */ /* 0x000fea000b800000 */
[----:B------:R-:W-:-:S13]  /*f100*/  ELECT P6, URZ, PT ;  /* 0x00000000003f782f */ /* 0x000fda00038c0000 */
.L_x_374:
[----:B------:R-:W-:Y:S04]  /*f110*/  BSSY B0, `(.L_x_359) ;  /* 0x000003d000007945 */ /* 0x000fe80003800000 */
[----:B------:R-:W-:Y:S05]  /*f120*/  @!P6 BRA `(.L_x_360) ;  /* 0x0000000000ece947 */ /* 0x000fea0003800000 */
[----:B------:R-:W-:-:S04]  /*f130*/  LOP3.LUT R18, R18, 0x2, RZ, 0xfc, !PT ;  /* 0x0000000212127812 */ /* 0x000fc800078efcff */
[----:B------:R-:W-:-:S13]  /*f140*/  ISETP.NE.AND P0, PT, R18, 0x3, PT ;  /* 0x000000031200780c */ /* 0x000fda0003f05270 */
[----:B------:R-:W-:Y:S05]  /*f150*/  @!P0 BRA `(.L_x_361) ;  /* 0x0000000000048947 */ /* 0x000fea0003800000 */
[----:B------:R-:W-:Y:S01]  /*f160*/  BPT.TRAP 0x1 ;  /* 0x000000040000795c */ /* 0x000fe20000300000 */
.L_x_361:
[----:B------:R-:W0:Y:S01]  /*f170*/  S2R R3, SR_CgaCtaId ;  /* 0x0000000000037919 */ /* 0x000e220000008800 */
[----:B------:R-:W-:-:S04]  /*f180*/  MOV R2, 0x400 ;  /* 0x0000040000027802 */ /* 0x000fc80000000f00 */
[----:B0-----:R-:W-:Y:S02]  /*f190*/  LEA R3, R3, R2, 0x18 ;  /* 0x0000000203037211 */ /* 0x001fe400078ec0ff */
[----:B------:R-:W-:-:S03]  /*f1a0*/  SHF.L.U32 R2, R0, 0x1f, RZ ;  /* 0x0000001f00027819 */ /* 0x000fc600000006ff */
[----:B------:R-:W-:-:S04]  /*f1b0*/  VIADD R3, R3, 0x30 ;  /* 0x0000003003037836 */ /* 0x000fc80000000000 */
[C---:B------:R-:W-:Y:S02]  /*f1c0*/  IMAD R7, R10.reuse, 0x8, R3 ;  /* 0x000000080a077824 */ /* 0x040fe400078e0203 */
[----:B------:R-:W-:Y:S02]  /*f1d0*/  VIADD R10, R10, 0x1 ;  /* 0x000000010a0a7836 */ /* 0x000fe40000000000 */
[----:B------:R-:W0:Y:S03]  /*f1e0*/  SYNCS.PHASECHK.TRANS64.TRYWAIT P0, [R7+URZ], R2 ;  /* 0x00000002070075a7 */ /* 0x000e26000800017f */
[----:B------:R-:W-:-:S04]  /*f1f0*/  ISETP.NE.AND P1, PT, R10, 0x6, PT ;  /* 0x000000060a00780c */ /* 0x000fc80003f25270 */
[----:B------:R-:W-:Y:S02]  /*f200*/  SEL R5, RZ, 0x1, P1 ;  /* 0x00000001ff057807 */ /* 0x000fe40000800000 */
[----:B------:R-:W-:Y:S02]  /*f210*/  SEL R10, R10, RZ, P1 ;  /* 0x000000ff0a0a7207 */ /* 0x000fe40000800000 */
[----:B------:R-:W-:-:S03]  /*f220*/  LOP3.LUT R5, R0, R5, RZ, 0x3c, !PT ;  /* 0x0000000500057212 */ /* 0x000fc600078e3cff */
[----:B------:R-:W-:Y:S01]  /*f230*/  IMAD R9, R10, 0x8, R3 ;  /* 0x000000080a097824 */ /* 0x000fe200078e0203 */
[----:B------:R-:W-:Y:S01]  /*f240*/  SHF.L.U32 R4, R5, 0x1f, RZ ;  /* 0x0000001f05047819 */ /* 0x000fe200000006ff */
[----:B0-----:R-:W-:Y:S06]  /*f250*/  @!P0 BRA `(.L_x_362) ;  /* 0x0000000400288947 */ /* 0x001fec0003800000 */
.L_x_375:
[----:B------:R-:W1:Y:S01]  /*f260*/  SYNCS.PHASECHK.TRANS64.TRYWAIT P0, [R9+URZ], R4 ;  /* 0x00000004090075a7 */ /* 0x000e62000800017f */
[----:B------:R-:W-:-:S05]  /*f270*/  VIADD R0, R10, 0x1 ;  /* 0x000000010a007836 */ /* 0x000fca0000000000 */
[----:B------:R-:W-:-:S04]  /*f280*/  ISETP.NE.AND P1, PT, R0, 0x6, PT ;  /* 0x000000060000780c */ /* 0x000fc80003f25270 */
[----:B0-----:R-:W-:Y:S02]  /*f290*/  SEL R2, RZ, 0x1, P1 ;  /* 0x00000001ff027807 */ /* 0x001fe40000800000 */
[----:B------:R-:W-:Y:S02]  /*f2a0*/  SEL R0, R0, RZ, P1 ;  /* 0x000000ff00007207 */ /* 0x000fe40000800000 */
[----:B------:R-:W-:-:S03]  /*f2b0*/  LOP3.LUT R7, R5, R2, RZ, 0x3c, !PT ;  /* 0x0000000205077212 */ /* 0x000fc600078e3cff */
[----:B------:R-:W-:Y:S01]  /*f2c0*/  IMAD R6, R0, 0x8, R3 ;  /* 0x0000000800067824 */ /* 0x000fe200078e0203 */
[----:B------:R-:W-:Y:S01]  /*f2d0*/  SHF.L.U32 R5, R7, 0x1f, RZ ;  /* 0x0000001f07057819 */ /* 0x000fe200000006ff */
[----:B-1----:R-:W-:Y:S06]  /*f2e0*/  @!P0 BRA `(.L_x_363) ;  /* 0x0000000400188947 */ /* 0x002fec0003800000 */
.L_x_376:
[----:B------:R-:W1:Y:S01]  /*f2f0*/  SYNCS.PHASECHK.TRANS64.TRYWAIT P0, [R6+URZ], R5 ;  /* 0x00000005060075a7 */ /* 0x000e62000800017f */
[----:B------:R-:W-:-:S05]  /*f300*/  VIADD R0, R0, 0x1 ;  /* 0x0000000100007836 */ /* 0x000fca0000000000 */
[----:B------:R-:W-:-:S04]  /*f310*/  ISETP.NE.AND P1, PT, R0, 0x6, PT ;  /* 0x000000060000780c */ /* 0x000fc80003f25270 */
[----:B------:R-:W-:Y:S02]  /*f320*/  SEL R2, RZ, 0x1, P1 ;  /* 0x00000001ff027807 */ /* 0x000fe40000800000 */
[----:B------:R-:W-:Y:S02]  /*f330*/  SEL R0, R0, RZ, P1 ;  /* 0x000000ff00007207 */ /* 0x000fe40000800000 */
[----:B------:R-:W-:-:S03]  /*f340*/  LOP3.LUT R7, R7, R2, RZ, 0x3c, !PT ;  /* 0x0000000207077212 */ /* 0x000fc600078e3cff */
[----:B0-----:R-:W-:Y:S01]  /*f350*/  IMAD R9, R0, 0x8, R3 ;  /* 0x0000000800097824 */ /* 0x001fe200078e0203 */
[----:B------:R-:W-:Y:S01]  /*f360*/  SHF.L.U32 R4, R7, 0x1f, RZ ;  /* 0x0000001f07047819 */ /* 0x000fe200000006ff */
[----:B-1----:R-:W-:Y:S06]  /*f370*/  @!P0 BRA `(.L_x_364) ;  /* 0x0000000400088947 */ /* 0x002fec0003800000 */
.L_x_377:
        /* <DEDUP_REMOVED lines=9> */
.L_x_378:
[----:B------:R-:W1:Y:S01]  /*f410*/  SYNCS.PHASECHK.TRANS64.TRYWAIT P0, [R6+URZ], R5 ;  /* 0x00000005060075a7 */ /* 0x000e62000800017f */
[----:B------:R-:W-:-:S05]  /*f420*/  VIADD R0, R0, 0x1 ;  /* 0x0000000100007836 */ /* 0x000fca0000000000 */
[----:B------:R-:W-:-:S04]  /*f430*/  ISETP.NE.AND P1, PT, R0, 0x6, PT ;  /* 0x000000060000780c */ /* 0x000fc80003f25270 */
[----:B------:R-:W-:Y:S02]  /*f440*/  SEL R2, RZ, 0x1, P1 ;  /* 0x00000001ff027807 */ /* 0x000fe40000800000 */
[----:B------:R-:W-:Y:S02]  /*f450*/  SEL R0, R0, RZ, P1 ;  /* 0x000000ff00007207 */ /* 0x000fe40000800000 */
[----:B------:R-:W-:Y:S01]  /*f460*/  LOP3.LUT R2, R7, R2, RZ, 0x3c, !PT ;  /* 0x0000000207027212 */ /* 0x000fe200078e3cff */
[----:B-1----:R-:W-:Y:S06]  /*f470*/  @!P0 BRA `(.L_x_366) ;  /* 0x0000000000f08947 */ /* 0x002fec0003800000 */
.L_x_379:
[----:B------:R-:W-:Y:S01]  /*f480*/  IMAD R3, R0, 0x8, R3 ;  /* 0x0000000800037824 */ /* 0x000fe200078e0203 */
[----:B------:R-:W-:-:S07]  /*f490*/  SHF.L.U32 R0, R2, 0x1f, RZ ;  /* 0x0000001f02007819 */ /* 0x000fce00000006ff */
.L_x_367:
[----:B--2---:R2:W3:Y:S02]  /*f4a0*/  SYNCS.PHASECHK.TRANS64.TRYWAIT P0, [R3+URZ], R0 ;  /* 0x00000000030075a7 */ /* 0x0044e4000800017f */
[----:B---3--:R-:W-:Y:S05]  /*f4b0*/  @!P0 NANOSLEEP.SYNCS 0x989680 ;  /* 0x009896800000895d */ /* 0x008fea0003900000 */
[----:B------:R-:W3:Y:S02]  /*f4c0*/  @!P0 SYNCS.PHASECHK.TRANS64 P0, [R3+URZ], R0 ;  /* 0x00000000030085a7 */ /* 0x000ee4000800007f */
[----:B---3--:R-:W-:Y:S05]  /*f4d0*/  @!P0 BRA `(.L_x_367) ;  /* 0xfffffffc00f08947 */ /* 0x008fea000383ffff */
.L_x_360:
[----:B------:R-:W-:Y:S05]  /*f4e0*/  BSYNC B0 ;  /* 0x0000000000007941 */ /* 0x000fea0003800000 */
.L_x_359:
[----:B------:R-:W-:Y:S05]  /*f4f0*/  EXIT ;  /* 0x000000000000794d */ /* 0x000fea0003800000 */
.L_x_21:
[----:B----4-:R4:W0:Y:S02]  /*f500*/  SYNCS.PHASECHK.TRANS64.TRYWAIT P1, [R3+URZ], R0 ;  /* 0x00000000030075a7 */ /* 0x010824000802017f */
[----:B0-----:R-:W-:Y:S05]  /*f510*/  @!P1 NANOSLEEP.SYNCS 0x989680 ;  /* 0x009896800000995d */ /* 0x001fea0003900000 */
[----:B------:R-:W0:Y:S02]  /*f520*/  @!P1 SYNCS.PHASECHK.TRANS64 P1, [R3+URZ], R0 ;  /* 0x00000000030095a7 */ /* 0x000e24000802007f */
[----:B0-----:R-:W-:Y:S05]  /*f530*/  @!P1 BRA `(.L_x_21) ;  /* 0xfffffffc00f09947 */ /* 0x001fea000383ffff */
[----:B------:R-:W-:Y:S05]  /*f540*/  BRA `(.L_x_20) ;  /* 0xffffff2000047947 */ /* 0x000fea000383ffff */
.L_x_26:
[----:B-1----:R-:W-:-:S04]  /*f550*/  IMAD.U32 R6, RZ, RZ, UR4 ;  /* 0x00000004ff067e24 */ /* 0x002fc8000f8e00ff */
[----:B------:R1:W3:Y:S03]  /*f560*/  SYNCS.PHASECHK.TRANS64.TRYWAIT P1, [R6+URZ], R5 ;  /* 0x00000005060075a7 */ /* 0x0002e6000802017f */
[----:B---3--:R-:W-:Y:S05]  /*f570*/  @!P1 NANOSLEEP.SYNCS 0x989680 ;  /* 0x009896800000995d */ /* 0x008fea0003900000 */
[----:B------:R-:W3:Y:S02]  /*f580*/  @!P1 SYNCS.PHASECHK.TRANS64 P1, [R6+URZ], R5 ;  /* 0x00000005060095a7 */ /* 0x000ee4000802007f */
[----:B---3--:R-:W-:Y:S05]  /*f590*/  @!P1 BRA `(.L_x_26) ;  /* 0xfffffffc00ec9947 */ /* 0x008fea000383ffff */
[----:B------:R-:W-:Y:S05]  /*f5a0*/  BRA `(.L_x_25) ;  /* 0xffffff3000047947 */ /* 0x000fea000383ffff */
.L_x_347:
[----:B------:R-:W-:Y:S01]  /*f5b0*/  BSSY B1, `(.L_x_368) ;  /* 0x0000006000017945 */ /* 0x000fe20003800000 */
[----:B------:R-:W-:-:S07]  /*f5c0*/  IMAD.MOV.U32 R15, RZ, RZ, -0x1 ;  /* 0xffffffffff0f7424 */ /* 0x000fce00078e00ff */
[----:B------:R-:W-:Y:S05]  /*f5d0*/  WARPSYNC.COLLECTIVE R15, `(.L_x_369) ;  /* 0x000000000f0c7348 */ /* 0x000fea0003c00000 */
[----:B------:R-:W-:Y:S02]  /*f5e0*/  ELECT P6, UR62, PT ;  /* 0x00000000003e782f */ /* 0x000fe400038c0000 */
[----:B------:R-:W-:Y:S01]  /*f5f0*/  MOV R14, UR62 ;  /* 0x0000003e000e7c02 */ /* 0x000fe20008000f00 */
[----:B------:R-:W-:Y:S10]  /*f600*/  ENDCOLLECTIVE ;  /* 0x000000000000791b */ /* 0x000ff40003800000 */
.L_x_369:
[----:B------:R-:W-:Y:S05]  /*f610*/  BSYNC B1 ;  /* 0x0000000000017941 */ /* 0x000fea0003800000 */
.L_x_368:
[----:B------:R-:W-:Y:S05]  /*f620*/  BRA `(.L_x_370) ;  /* 0xffffffec00e47947 */ /* 0x000fea000383ffff */
.L_x_350:
[----:B0-----:R0:W2:Y:S02]  /*f630*/  SYNCS.PHASECHK.TRANS64.TRYWAIT P0, [R15+URZ+0x30], R4 ;  /* 0x000030040f0075a7 */ /* 0x0010a4000800017f */
[----:B--2---:R-:W-:Y:S05]  /*f640*/  @!P0 NANOSLEEP.SYNCS 0x989680 ;  /* 0x009896800000895d */ /* 0x004fea0003900000 */
[----:B------:R-:W2:Y:S02]  /*f650*/  @!P0 SYNCS.PHASECHK.TRANS64 P0, [R15+URZ+0x30], R4 ;  /* 0x000030040f0085a7 */ /* 0x000ea4000800007f */
[----:B--2---:R-:W-:Y:S05]  /*f660*/  @!P0 BRA `(.L_x_350) ;  /* 0xfffffffc00f08947 */ /* 0x004fea000383ffff */
[----:B------:R-:W-:Y:S05]  /*f670*/  BRA `(.L_x_371) ;  /* 0xfffffff000247947 */ /* 0x000fea000383ffff */
.L_x_358:
[----:B------:R-:W-:Y:S01]  /*f680*/  BSSY B0, `(.L_x_372) ;  /* 0x0000006000007945 */ /* 0x000fe20003800000 */
[----:B------:R-:W-:-:S07]  /*f690*/  IMAD.MOV.U32 R15, RZ, RZ, -0x1 ;  /* 0xffffffffff0f7424 */ /* 0x000fce00078e00ff */
[----:B------:R-:W-:Y:S05]  /*f6a0*/  WARPSYNC.COLLECTIVE R15, `(.L_x_373) ;  /* 0x000000000f0c7348 */ /* 0x000fea0003c00000 */
[----:B------:R-:W-:Y:S02]  /*f6b0*/  ELECT P6, UR62, PT ;  /* 0x00000000003e782f */ /* 0x000fe400038c0000 */
[----:B------:R-:W-:Y:S01]  /*f6c0*/  MOV R14, UR62 ;  /* 0x0000003e000e7c02 */ /* 0x000fe20008000f00 */
[----:B------:R-:W-:Y:S10]  /*f6d0*/  ENDCOLLECTIVE ;  /* 0x000000000000791b */ /* 0x000ff40003800000 */
.L_x_373:
[----:B------:R-:W-:Y:S05]  /*f6e0*/  BSYNC B0 ;  /* 0x0000000000007941 */ /* 0x000fea0003800000 */
.L_x_372:
[----:B------:R-:W-:Y:S05]  /*f6f0*/  BRA `(.L_x_374) ;  /* 0xfffffff800847947 */ /* 0x000fea000383ffff */
.L_x_362:
[----:B0-----:R0:W1:Y:S02]  /*f700*/  SYNCS.PHASECHK.TRANS64.TRYWAIT P0, [R7+URZ], R2 ;  /* 0x00000002070075a7 */ /* 0x001064000800017f */
[----:B-1----:R-:W-:Y:S05]  /*f710*/  @!P0 NANOSLEEP.SYNCS 0x989680 ;  /* 0x009896800000895d */ /* 0x002fea0003900000 */
[----:B------:R-:W1:Y:S02]  /*f720*/  @!P0 SYNCS.PHASECHK.TRANS64 P0, [R7+URZ], R2 ;  /* 0x00000002070085a7 */ /* 0x000e64000800007f */
[----:B-1----:R-:W-:Y:S05]  /*f730*/  @!P0 BRA `(.L_x_362) ;  /* 0xfffffffc00f08947 */ /* 0x002fea000383ffff */
[----:B------:R-:W-:Y:S05]  /*f740*/  BRA `(.L_x_375) ;  /* 0xfffffff800c47947 */ /* 0x000fea000383ffff */
.L_x_363:
[----:B0-----:R0:W1:Y:S02]  /*f750*/  SYNCS.PHASECHK.TRANS64.TRYWAIT P0, [R9+URZ], R4 ;  /* 0x00000004090075a7 */ /* 0x001064000800017f */
[----:B-1----:R-:W-:Y:S05]  /*f760*/  @!P0 NANOSLEEP.SYNCS 0x989680 ;  /* 0x009896800000895d */ /* 0x002fea0003900000 */
[----:B------:R-:W1:Y:S02]  /*f770*/  @!P0 SYNCS.PHASECHK.TRANS64 P0, [R9+URZ], R4 ;  /* 0x00000004090085a7 */ /* 0x000e64000800007f */
[----:B-1----:R-:W-:Y:S05]  /*f780*/  @!P0 BRA `(.L_x_363) ;  /* 0xfffffffc00f08947 */ /* 0x002fea000383ffff */
[----:B------:R-:W-:Y:S05]  /*f790*/  BRA `(.L_x_376) ;  /* 0xfffffff800d47947 */ /* 0x000fea000383ffff */
.L_x_364:
[----:B0-----:R0:W1:Y:S02]  /*f7a0*/  SYNCS.PHASECHK.TRANS64.TRYWAIT P0, [R6+URZ], R5 ;  /* 0x00000005060075a7 */ /* 0x001064000800017f */
[----:B-1----:R-:W-:Y:S05]  /*f7b0*/  @!P0 NANOSLEEP.SYNCS 0x989680 ;  /* 0x009896800000895d */ /* 0x002fea0003900000 */
[----:B------:R-:W1:Y:S02]  /*f7c0*/  @!P0 SYNCS.PHASECHK.TRANS64 P0, [R6+URZ], R5 ;  /* 0x00000005060085a7 */ /* 0x000e64000800007f */
[----:B-1----:R-:W-:Y:S05]  /*f7d0*/  @!P0 BRA `(.L_x_364) ;  /* 0xfffffffc00f08947 */ /* 0x002fea000383ffff */
[----:B------:R-:W-:Y:S05]  /*f7e0*/  BRA `(.L_x_377) ;  /* 0xfffffff800e47947 */ /* 0x000fea000383ffff */
.L_x_365:
[----:B0-----:R0:W1:Y:S02]  /*f7f0*/  SYNCS.PHASECHK.TRANS64.TRYWAIT P0, [R9+URZ], R4 ;  /* 0x00000004090075a7 */ /* 0x001064000800017f */
[----:B-1----:R-:W-:Y:S05]  /*f800*/  @!P0 NANOSLEEP.SYNCS 0x989680 ;  /* 0x009896800000895d */ /* 0x002fea0003900000 */
[----:B------:R-:W1:Y:S02]  /*f810*/  @!P0 SYNCS.PHASECHK.TRANS64 P0, [R9+URZ], R4 ;  /* 0x00000004090085a7 */ /* 0x000e64000800007f */
[----:B-1----:R-:W-:Y:S05]  /*f820*/  @!P0 BRA `(.L_x_365) ;  /* 0xfffffffc00f08947 */ /* 0x002fea000383ffff */
[----:B------:R-:W-:Y:S05]  /*f830*/  BRA `(.L_x_378) ;  /* 0xfffffff800f47947 */ /* 0x000fea000383ffff */
.L_x_366:
[----:B-1----:R1:W2:Y:S02]  /*f840*/  SYNCS.PHASECHK.TRANS64.TRYWAIT P0, [R6+URZ], R5 ;  /* 0x00000005060075a7 */ /* 0x0022a4000800017f */
[----:B--2---:R-:W-:Y:S05]  /*f850*/  @!P0 NANOSLEEP.SYNCS 0x989680 ;  /* 0x009896800000895d */ /* 0x004fea0003900000 */
[----:B------:R-:W2:Y:S02]  /*f860*/  @!P0 SYNCS.PHASECHK.TRANS64 P0, [R6+URZ], R5 ;  /* 0x00000005060085a7 */ /* 0x000ea4000800007f */
[----:B--2---:R-:W-:Y:S05]  /*f870*/  @!P0 BRA `(.L_x_366) ;  /* 0xfffffffc00f08947 */ /* 0x004fea000383ffff */
[----:B------:R-:W-:Y:S05]  /*f880*/  BRA `(.L_x_379) ;  /* 0xfffffff800fc7947 */ /* 0x000fea000383ffff */
.L_x_380:
[----:B------:R-:W-:-:S00]  /*f890*/  BRA `(.L_x_380) ;  /* 0xfffffffc00fc7947 */ /* 0x000fc0000383ffff */
[----:B------:R-:W-:-:S00]  /*f8a0*/  NOP ;  /* 0x0000000000007918 */ /* 0x000fc00000000000 */
        /* <DEDUP_REMOVED lines=13> */
.L_x_381:


//--------------------- .nv.global.init           --------------------------
	.section	.nv.global.init,"aw",@progbits
.nv.global.init:
	.type		$str$22,@object
	.size		$str$22,($str$23 - $str$22)
$str$22:
        /*0000*/ 	.byte	0x6b, 0x5f, 0x74, 0x69, 0x6c, 0x65, 0x5f, 0x63, 0x6f, 0x75, 0x6e, 0x74, 0x20, 0x3e, 0x3d, 0x20
        /*0010*/ 	.byte	0x31, 0x00
	.type		$str$23,@object
	.size		$str$23,(__unnamed_1 - $str$23)
$str$23:
        /*0012*/ 	.byte	0x2f, 0x74, 0x6d, 0x70, 0x2f, 0x63, 0x75, 0x74, 0x6c, 0x61, 0x73, 0x73, 0x5f, 0x73, 0x77, 0x65
        /*0022*/ 	.byte	0x65, 0x70, 0x5f, 0x73, 0x72, 0x63, 0x2f, 0x69, 0x6e, 0x63, 0x6c, 0x75, 0x64, 0x65, 0x2f, 0x63
        /*0032*/ 	.byte	0x75, 0x74, 0x6c, 0x61, 0x73, 0x73, 0x2f, 0x67, 0x65, 0x6d, 0x6d, 0x2f, 0x63, 0x6f, 0x6c, 0x6c
        /*0042*/ 	.byte	0x65, 0x63, 0x74, 0x69, 0x76, 0x65, 0x2f, 0x73, 0x6d, 0x39, 0x30, 0x5f, 0x6d, 0x6d, 0x61, 0x5f
        /*0052*/ 	.byte	0x74, 0x6d, 0x61, 0x5f, 0x67, 0x6d, 0x6d, 0x61, 0x5f, 0x73, 0x73, 0x5f, 0x77, 0x61, 0x72, 0x70
        /*0062*/ 	.byte	0x73, 0x70, 0x65, 0x63, 0x69, 0x61, 0x6c, 0x69, 0x7a, 0x65, 0x64, 0x2e, 0x68, 0x70, 0x70, 0x00
	.type		__unnamed_1,@object
	.size		__unnamed_1,(.L_0 - __unnamed_1)
__unnamed_1:
        /*0072*/ 	.byte	0x76, 0x6f, 0x69, 0x64, 0x20, 0x63, 0x75, 0x74, 0x6c, 0x61, 0x73, 0x73, 0x3a, 0x3a, 0x67, 0x65
        /* <DEDUP_REMOVED lines=180> */
        /*0bc2*/ 	.byte	0x74, 0x79, 0x5d, 0x00
.L_0:


//--------------------- .nv.shared._ZN7cutlass13device_kernelINS_4gemm6kernel13GemmUniversalIN4cute5tupleIJiiiiEEENS1_10collective13CollectiveMmaINS1_34MainloopSm90TmaGmmaWarpSpecializedILi6ENS5_IJNS4_1CILi2EEENSA_ILi1EEESC_EEENS1_35KernelTmaWarpSpecializedCooperativeEEENS5_IJNSA_ILi512EEENSA_ILi80EEENSA_ILi32EEEEEENS_6half_tENS5_IJlSC_lEEESK_SL_NS4_8TiledMMAINS4_8MMA_AtomIJNS4_4SM904GMMA25MMA_64x16x16_F32F16F16_SSILNSP_5MajorE0ELSR_0ELNSP_7ScaleInE1ELSS_1EEEEEENS4_6LayoutISD_NS5_IJSC_NSA_ILi0EEESW_EEEEENS5_IJNS4_10UnderscoreESZ_SZ_EEEEENS4_13SM90_TMA_LOADENS4_14ComposedLayoutINS4_7SwizzleILi2ELi4ELi3EEENS4_18smem_ptr_flag_bitsILi16EEENSV_INS5_IJNSA_ILi8EEESI_EEENS5_IJSI_SC_EEEEEEEvNS4_8identityENS4_23SM90_TMA_LOAD_MULTICASTES1C_vS1D_EENS_8epilogue10collective6detail29Sm90TmaWarpSpecializedAdapterINS1H_15DefaultEpilogueISK_SL_SL_NS1G_6thread17LinearCombinationISK_Li1EffLNS1L_9ScaleType4KindE0ELNS_15FloatRoundStyleE2ESK_EENS1_15EpilogueDefaultEEEEEvvEEEEvNT_6ParamsE --------------------------
	.section	.nv.shared._ZN7cutlass13device_kernelINS_4gemm6kernel13GemmUniversalIN4cute5tupleIJiiiiEEENS1_10collective13CollectiveMmaINS1_34MainloopSm90TmaGmmaWarpSpecializedILi6ENS5_IJNS4_1CILi2EEENSA_ILi1EEESC_EEENS1_35KernelTmaWarpSpecializedCooperativeEEENS5_IJNSA_ILi512EEENSA_ILi80EEENSA_ILi32EEEEEENS_6half_tENS5_IJlSC_lEEESK_SL_NS4_8TiledMMAINS4_8MMA_AtomIJNS4_4SM904GMMA25MMA_64x16x16_F32F16F16_SSILNSP_5MajorE0ELSR_0ELNSP_7ScaleInE1ELSS_1EEEEEENS4_6LayoutISD_NS5_IJSC_NSA_ILi0EEESW_EEEEENS5_IJNS4_10UnderscoreESZ_SZ_EEEEENS4_13SM90_TMA_LOADENS4_14ComposedLayoutINS4_7SwizzleILi2ELi4ELi3EEENS4_18smem_ptr_flag_bitsILi16EEENSV_INS5_IJNSA_ILi8EEESI_EEENS5_IJSI_SC_EEEEEEEvNS4_8identityENS4_23SM90_TMA_LOAD_MULTICASTES1C_vS1D_EENS_8epilogue10collective6detail29Sm90TmaWarpSpecializedAdapterINS1H_15DefaultEpilogueISK_SL_SL_NS1G_6thread17LinearCombinationISK_Li1EffLNS1L_9ScaleType4KindE0ELNS_15FloatRoundStyleE2ESK_EENS1_15EpilogueDefaultEEEEEvvEEEEvNT_6ParamsE,"aw",@nobits
	.sectionflags	@""
	.align	16
	.zero		1024


//--------------------- .nv.shared.reserved.0     --------------------------
	.section	.nv.shared.reserved.0,"aw",@nobits
	.weak		__nv_reservedSMEM_offset_0_alias
	.size		__nv_reservedSMEM_offset_0_alias, 0, 0
	.other		__nv_reservedSMEM_offset_0_alias,@"STO_CUDA_RESERVED_SHARED STV_DEFAULT"
__nv_reservedSMEM_offset_0_alias:
	.zero		0


//--------------------- .nv.global                --------------------------
	.section	.nv.global,"aw",@nobits
.nv.global:
	.type		_ZN40_INTERNAL_61c4572b_4_k_cu_d508a869_101824cute1_E,@object
	.size		_ZN40_INTERNAL_61c4572b_4_k_cu_d508a869_101824cute1_E,(_ZN40_INTERNAL_61c4572b_4_k_cu_d508a869_101824cuda3std3__45__cpo6cbeginE - _ZN40_INTERNAL_61c4572b_4_k_cu_d508a869_101824cute1_E)
_ZN40_INTERNAL_61c4572b_4_k_cu_d508a869_101824cute1_E:
	.zero		1
	.type		_ZN40_INTERNAL_61c4572b_4_k_cu_d508a869_101824cuda3std3__45__cpo6cbeginE,@object
	.size		_ZN40_INTERNAL_61c4572b_4_k_cu_d508a869_101824cuda3std3__45__cpo6cbeginE,(_ZN40_INTERNAL_61c4572b_4_k_cu_d508a869_101824cuda3std3__48in_placeE - _ZN40_INTERNAL_61c4572b_4_k_cu_d508a869_101824cuda3std3__45__cpo6cbeginE)
_ZN40_INTERNAL_61c4572b_4_k_cu_d508a869_101824cuda3std3__45__cpo6cbeginE:
	.zero		1
	.type		_ZN40_INTERNAL_61c4572b_4_k_cu_d508a869_101824cuda3std3__48in_placeE,@object
	.size		_ZN40_INTERNAL_61c4572b_4_k_cu_d508a869_101824cuda3std3__48in_placeE,(_ZN40_INTERNAL_61c4572b_4_k_cu_d508a869_101824cuda3std6ranges3__45__cpo9iter_moveE - _ZN40_INTERNAL_61c4572b_4_k_cu_d508a869_101824cuda3std3__48in_placeE)
_ZN40_INTERNAL_61c4572b_4_k_cu_d508a869_101824cuda3std3__48in_placeE:
	.zero		1
	.type		_ZN40_INTERNAL_61c4572b_4_k_cu_d508a869_101824cuda3std6ranges3__45__cpo9iter_moveE,@object
	.size		_ZN40_INTERNAL_61c4572b_4_k_cu_d508a869_101824cuda3std6ranges3__45__cpo9iter_moveE,(_ZN40_INTERNAL_61c4572b_4_k_cu_d508a869_101824cuda3std3__45__cpo5beginE - _ZN40_INTERNAL_61c4572b_4_k_cu_d508a869_101824cuda3std6ranges3__45__cpo9iter_moveE)
_ZN40_INTERNAL_61c4572b_4_k_cu_d508a869_101824cuda3std6ranges3__45__cpo9iter_moveE:
	.zero		1
	.type		_ZN40_INTERNAL_61c4572b_4_k_cu_d508a869_101824cuda3std3__45__cpo5beginE,@object
	.size		_ZN40_INTERNAL_61c4572b_4_k_cu_d508a869_101824cuda3std3__45__cpo5beginE,(_ZN40_INTERNAL_61c4572b_4_k_cu_d508a869_101824cuda3std3__442_GLOBAL__N__61c4572b_4_k_cu_d508a869_101826ignoreE - _ZN40_INTERNAL_61c4572b_4_k_cu_d508a869_101824cuda3std3__45__cpo5beginE)
_ZN40_INTERNAL_61c4572b_4_k_cu_d508a869_101824cuda3std3__45__cpo5beginE:
	.zero		1
	.type		_ZN40_INTERNAL_61c4572b_4_k_cu_d508a869_101824cuda3std3__442_GLOBAL__N__61c4572b_4_k_cu_d508a869_101826ignoreE,@object
	.size		_ZN40_INTERNAL_61c4572b_4_k_cu_d508a869_101824cuda3std3__442_GLOBAL__N__61c4572b_4_k_cu_d508a869_101826ignoreE,(_ZN40_INTERNAL_61c4572b_4_k_cu_d508a869_101824cute7productE - _ZN40_INTERNAL_61c4572b_4_k_cu_d508a869_101824cuda3std3__442_GLOBAL__N__61c4572b_4_k_cu_d508a869_101826ignoreE)
_ZN40_INTERNAL_61c4572b_4_k_cu_d508a869_101824cuda3std3__442_GLOBAL__N__61c4572b_4_k_cu_d508a869_101826ignoreE:
	.zero		1
	.type		_ZN40_INTERNAL_61c4572b_4_k_cu_d508a869_101824cute7productE,@object
	.size		_ZN40_INTERNAL_61c4572b_4_k_cu_d508a869_101824cute7productE,(_ZN40_INTERNAL_61c4572b_4_k_cu_d508a869_101824cuda3std3__45__cpo3endE - _ZN40_INTERNAL_61c4572b_4_k_cu_d508a869_101824cute7productE)
_ZN40_INTERNAL_61c4572b_4_k_cu_d508a869_101824cute7productE:
	.zero		1
	.type		_ZN40_INTERNAL_61c4572b_4_k_cu_d508a869_101824cuda3std3__45__cpo3endE,@object
	.size		_ZN40_INTERNAL_61c4572b_4_k_cu_d508a869_101824cuda3std3__45__cpo3endE,(_ZN40_INTERNAL_61c4572b_4_k_cu_d508a869_101824cuda3std3__419piecewise_constructE - _ZN40_INTERNAL_61c4572b_4_k_cu_d508a869_101824cuda3std3__45__cpo3endE)
_ZN40_INTERNAL_61c4572b_4_k_cu_d508a869_101824cuda3std3__45__cpo3endE:
	.zero		1
	.type		_ZN40_INTERNAL_61c4572b_4_k_cu_d508a869_101824cuda3std3__419piecewise_constructE,@object
	.size		_ZN40_INTERNAL_61c4572b_4_k_cu_d508a869_101824cuda3std3__419piecewise_constructE,(_ZN40_INTERNAL_61c4572b_4_k_cu_d508a869_101824cuda3std3__45__cpo4cendE - _ZN40_INTERNAL_61c4572b_4_k_cu_d508a869_101824cuda3std3__419piecewise_constructE)
_ZN40_INTERNAL_61c4572b_4_k_cu_d508a869_101824cuda3std3__419piecewise_constructE:
	.zero		1
	.type		_ZN40_INTERNAL_61c4572b_4_k_cu_d508a869_101824cuda3std3__45__cpo4cendE,@object
	.size		_ZN40_INTERNAL_61c4572b_4_k_cu_d508a869_101824cuda3std3__45__cpo4cendE,(_ZN40_INTERNAL_61c4572b_4_k_cu_d508a869_101824cuda3std6ranges3__45__cpo4swapE - _ZN40_INTERNAL_61c4572b_4_k_cu_d508a869_101824cuda3std3__45__cpo4cendE)
_ZN40_INTERNAL_61c4572b_4_k_cu_d508a869_101824cuda3std3__45__cpo4cendE:
	.zero		1
	.type		_ZN40_INTERNAL_61c4572b_4_k_cu_d508a869_101824cuda3std6ranges3__45__cpo4swapE,@object
	.size		_ZN40_INTERNAL_61c4572b_4_k_cu_d508a869_101824cuda3std6ranges3__45__cpo4swapE,(.L_8 - _ZN40_INTERNAL_61c4572b_4_k_cu_d508a869_101824cuda3std6ranges3__45__cpo4swapE)
_ZN40_INTERNAL_61c4572b_4_k_cu_d508a869_101824cuda3std6ranges3__45__cpo4swapE:
	.zero		1
.L_8:


//--------------------- .nv.constant0._ZN7cutlass13device_kernelINS_4gemm6kernel13GemmUniversalIN4cute5tupleIJiiiiEEENS1_10collective13CollectiveMmaINS1_34MainloopSm90TmaGmmaWarpSpecializedILi6ENS5_IJNS4_1CILi2EEENSA_ILi1EEESC_EEENS1_35KernelTmaWarpSpecializedCooperativeEEENS5_IJNSA_ILi512EEENSA_ILi80EEENSA_ILi32EEEEEENS_6half_tENS5_IJlSC_lEEESK_SL_NS4_8TiledMMAINS4_8MMA_AtomIJNS4_4SM904GMMA25MMA_64x16x16_F32F16F16_SSILNSP_5MajorE0ELSR_0ELNSP_7ScaleInE1ELSS_1EEEEEENS4_6LayoutISD_NS5_IJSC_NSA_ILi0EEESW_EEEEENS5_IJNS4_10UnderscoreESZ_SZ_EEEEENS4_13SM90_TMA_LOADENS4_14ComposedLayoutINS4_7SwizzleILi2ELi4ELi3EEENS4_18smem_ptr_flag_bitsILi16EEENSV_INS5_IJNSA_ILi8EEESI_EEENS5_IJSI_SC_EEEEEEEvNS4_8identityENS4_23SM90_TMA_LOAD_MULTICASTES1C_vS1D_EENS_8epilogue10collective6detail29Sm90TmaWarpSpecializedAdapterINS1H_15DefaultEpilogueISK_SL_SL_NS1G_6thread17LinearCombinationISK_Li1EffLNS1L_9ScaleType4KindE0ELNS_15FloatRoundStyleE2ESK_EENS1_15EpilogueDefaultEEEEEvvEEEEvNT_6ParamsE --------------------------
	.section	.nv.constant0._ZN7cutlass13device_kernelINS_4gemm6kernel13GemmUniversalIN4cute5tupleIJiiiiEEENS1_10collective13CollectiveMmaINS1_34MainloopSm90TmaGmmaWarpSpecializedILi6ENS5_IJNS4_1CILi2EEENSA_ILi1EEESC_EEENS1_35KernelTmaWarpSpecializedCooperativeEEENS5_IJNSA_ILi512EEENSA_ILi80EEENSA_ILi32EEEEEENS_6half_tENS5_IJlSC_lEEESK_SL_NS4_8TiledMMAINS4_8MMA_AtomIJNS4_4SM904GMMA25MMA_64x16x16_F32F16F16_SSILNSP_5MajorE0ELSR_0ELNSP_7ScaleInE1ELSS_1EEEEEENS4_6LayoutISD_NS5_IJSC_NSA_ILi0EEESW_EEEEENS5_IJNS4_10UnderscoreESZ_SZ_EEEEENS4_13SM90_TMA_LOADENS4_14ComposedLayoutINS4_7SwizzleILi2ELi4ELi3EEENS4_18smem_ptr_flag_bitsILi16EEENSV_INS5_IJNSA_ILi8EEESI_EEENS5_IJSI_SC_EEEEEEEvNS4_8identityENS4_23SM90_TMA_LOAD_MULTICASTES1C_vS1D_EENS_8epilogue10collective6detail29Sm90TmaWarpSpecializedAdapterINS1H_15DefaultEpilogueISK_SL_SL_NS1G_6thread17LinearCombinationISK_Li1EffLNS1L_9ScaleType4KindE0ELNS_15FloatRoundStyleE2ESK_EENS1_15EpilogueDefaultEEEEEvvEEEEvNT_6ParamsE,"a",@progbits
	.sectionflags	@""
	.align	4
.nv.constant0._ZN7cutlass13device_kernelINS_4gemm6kernel13GemmUniversalIN4cute5tupleIJiiiiEEENS1_10collective13CollectiveMmaINS1_34MainloopSm90TmaGmmaWarpSpecializedILi6ENS5_IJNS4_1CILi2EEENSA_ILi1EEESC_EEENS1_35KernelTmaWarpSpecializedCooperativeEEENS5_IJNSA_ILi512EEENSA_ILi80EEENSA_ILi32EEEEEENS_6half_tENS5_IJlSC_lEEESK_SL_NS4_8TiledMMAINS4_8MMA_AtomIJNS4_4SM904GMMA25MMA_64x16x16_F32F16F16_SSILNSP_5MajorE0ELSR_0ELNSP_7ScaleInE1ELSS_1EEEEEENS4_6LayoutISD_NS5_IJSC_NSA_ILi0EEESW_EEEEENS5_IJNS4_10UnderscoreESZ_SZ_EEEEENS4_13SM90_TMA_LOADENS4_14ComposedLayoutINS4_7SwizzleILi2ELi4ELi3EEENS4_18smem_ptr_flag_bitsILi16EEENSV_INS5_IJNSA_ILi8EEESI_EEENS5_IJSI_SC_EEEEEEEvNS4_8identityENS4_23SM90_TMA_LOAD_MULTICASTES1C_vS1D_EENS_8epilogue10collective6detail29Sm90TmaWarpSpecializedAdapterINS1H_15DefaultEpilogueISK_SL_SL_NS1G_6thread17LinearCombinationISK_Li1EffLNS1L_9ScaleType4KindE0ELNS_15FloatRoundStyleE2ESK_EENS1_15EpilogueDefaultEEEEEvvEEEEvNT_6ParamsE:
	.zero		1664


//--------------------- SYMBOLS --------------------------

	.type		.nv.reservedSmem.offset0,@object
	.size		.nv.reservedSmem.offset0,0x4
	.type		__assertfail,@function
